//
// Generated by NVIDIA NVVM Compiler
//
// Compiler Build ID: CL-36424714
// Cuda compilation tools, release 13.0, V13.0.88
// Based on NVVM 20.0.0
//

.version 9.0
.target sm_100
.address_size 64

	// .globl	default_function_kernel0
// _ZZ24default_function_kernel0E15pad_temp_shared has been demoted
// _ZZ24default_function_kernel0E13kernel_shared has been demoted
// _ZZ6conv2dPfPKfS_E5input has been demoted

.visible .entry default_function_kernel0(
	.param .u64 .ptr .align 1 default_function_kernel0_param_0,
	.param .u64 .ptr .align 1 default_function_kernel0_param_1,
	.param .u64 .ptr .align 1 default_function_kernel0_param_2
)
{
	.reg .pred 	%p<218>;
	.reg .b16 	%rs<268>;
	.reg .b32 	%r<947>;
	.reg .b32 	%f<700>;
	.reg .b64 	%rd<118>;
	// demoted variable
	.shared .align 4 .b8 _ZZ24default_function_kernel0E15pad_temp_shared[20736];
	// demoted variable
	.shared .align 4 .b8 _ZZ24default_function_kernel0E13kernel_shared[18432];
	ld.param.u64 	%rd5, [default_function_kernel0_param_0];
	ld.param.u64 	%rd3, [default_function_kernel0_param_1];
	cvta.to.global.u64 	%rd1, %rd5;
	mov.u32 	%r1, %tid.y;
	mov.u32 	%r2, %tid.x;
	mul.lo.s32 	%r184, %r2, 53;
	mad.lo.s32 	%r3, %r1, 371, %r184;
	mul.hi.u32 	%r185, %r3, 53024288;
	mul.lo.s32 	%r186, %r185, 81;
	sub.s32 	%r4, %r3, %r186;
	add.s32 	%r187, %r4, -9;
	setp.gt.u32 	%p1, %r187, 62;
	mov.f32 	%f643, 0f00000000;
	@%p1 bra 	$L__BB0_3;
	mul.hi.u32 	%r188, %r3, 477218589;
	mul.lo.s32 	%r189, %r188, 9;
	sub.s32 	%r5, %r3, %r189;
	add.s32 	%r190, %r5, -1;
	setp.gt.u32 	%p2, %r190, 6;
	@%p2 bra 	$L__BB0_3;
	mov.u32 	%r191, %tid.z;
	cvt.u16.u32 	%rs11, %r4;
	mul.lo.s16 	%rs12, %rs11, 57;
	shr.u16 	%rs13, %rs12, 9;
	mul.lo.s16 	%rs14, %rs13, 7;
	cvt.u32.u16 	%r193, %rs14;
	and.b32  	%r194, %r193, 255;
	mad.lo.s32 	%r195, %r191, 1568, %r5;
	mad.lo.s32 	%r196, %r185, 49, %r195;
	add.s32 	%r197, %r196, %r194;
	add.s32 	%r198, %r197, -8;
	mul.wide.u32 	%rd6, %r198, 4;
	add.s64 	%rd7, %rd1, %rd6;
	ld.global.nc.f32 	%f643, [%rd7];
$L__BB0_3:
	mov.u32 	%r6, %tid.z;
	mad.lo.s32 	%r7, %r6, 2592, %r3;
	shl.b32 	%r199, %r7, 2;
	mov.u32 	%r200, _ZZ24default_function_kernel0E15pad_temp_shared;
	add.s32 	%r8, %r200, %r199;
	st.shared.f32 	[%r8], %f643;
	add.s32 	%r9, %r3, 1;
	mul.hi.u32 	%r201, %r9, 53024288;
	mul.lo.s32 	%r202, %r201, 81;
	sub.s32 	%r10, %r9, %r202;
	add.s32 	%r203, %r10, -9;
	setp.gt.u32 	%p3, %r203, 62;
	mov.f32 	%f644, 0f00000000;
	@%p3 bra 	$L__BB0_6;
	mul.hi.u32 	%r204, %r9, 477218589;
	mul.lo.s32 	%r205, %r204, 9;
	sub.s32 	%r11, %r9, %r205;
	add.s32 	%r206, %r11, -1;
	setp.gt.u32 	%p4, %r206, 6;
	@%p4 bra 	$L__BB0_6;
	cvt.u16.u32 	%rs15, %r10;
	mul.lo.s16 	%rs16, %rs15, 57;
	shr.u16 	%rs17, %rs16, 9;
	mul.lo.s16 	%rs18, %rs17, 7;
	cvt.u32.u16 	%r208, %rs18;
	and.b32  	%r209, %r208, 255;
	mad.lo.s32 	%r210, %r6, 1568, %r11;
	mad.lo.s32 	%r211, %r201, 49, %r210;
	add.s32 	%r212, %r211, %r209;
	add.s32 	%r213, %r212, -8;
	mul.wide.u32 	%rd8, %r213, 4;
	add.s64 	%rd9, %rd1, %rd8;
	ld.global.nc.f32 	%f644, [%rd9];
$L__BB0_6:
	st.shared.f32 	[%r8+4], %f644;
	add.s32 	%r12, %r3, 2;
	mul.hi.u32 	%r214, %r12, 53024288;
	mul.lo.s32 	%r215, %r214, 81;
	sub.s32 	%r13, %r12, %r215;
	add.s32 	%r216, %r13, -9;
	setp.gt.u32 	%p5, %r216, 62;
	mov.f32 	%f645, 0f00000000;
	@%p5 bra 	$L__BB0_9;
	mul.hi.u32 	%r217, %r12, 477218589;
	mul.lo.s32 	%r218, %r217, 9;
	sub.s32 	%r14, %r12, %r218;
	add.s32 	%r219, %r14, -1;
	setp.gt.u32 	%p6, %r219, 6;
	@%p6 bra 	$L__BB0_9;
	cvt.u16.u32 	%rs19, %r13;
	mul.lo.s16 	%rs20, %rs19, 57;
	shr.u16 	%rs21, %rs20, 9;
	mul.lo.s16 	%rs22, %rs21, 7;
	cvt.u32.u16 	%r221, %rs22;
	and.b32  	%r222, %r221, 255;
	mad.lo.s32 	%r223, %r6, 1568, %r14;
	mad.lo.s32 	%r224, %r214, 49, %r223;
	add.s32 	%r225, %r224, %r222;
	add.s32 	%r226, %r225, -8;
	mul.wide.u32 	%rd10, %r226, 4;
	add.s64 	%rd11, %rd1, %rd10;
	ld.global.nc.f32 	%f645, [%rd11];
$L__BB0_9:
	st.shared.f32 	[%r8+8], %f645;
	add.s32 	%r15, %r3, 3;
	mul.hi.u32 	%r227, %r15, 53024288;
	mul.lo.s32 	%r228, %r227, 81;
	sub.s32 	%r16, %r15, %r228;
	add.s32 	%r229, %r16, -9;
	setp.gt.u32 	%p7, %r229, 62;
	mov.f32 	%f646, 0f00000000;
	@%p7 bra 	$L__BB0_12;
	mul.hi.u32 	%r230, %r15, 477218589;
	mul.lo.s32 	%r231, %r230, 9;
	sub.s32 	%r17, %r15, %r231;
	add.s32 	%r232, %r17, -1;
	setp.gt.u32 	%p8, %r232, 6;
	@%p8 bra 	$L__BB0_12;
	cvt.u16.u32 	%rs23, %r16;
	mul.lo.s16 	%rs24, %rs23, 57;
	shr.u16 	%rs25, %rs24, 9;
	mul.lo.s16 	%rs26, %rs25, 7;
	cvt.u32.u16 	%r234, %rs26;
	and.b32  	%r235, %r234, 255;
	mad.lo.s32 	%r236, %r6, 1568, %r17;
	mad.lo.s32 	%r237, %r227, 49, %r236;
	add.s32 	%r238, %r237, %r235;
	add.s32 	%r239, %r238, -8;
	mul.wide.u32 	%rd12, %r239, 4;
	add.s64 	%rd13, %rd1, %rd12;
	ld.global.nc.f32 	%f646, [%rd13];
$L__BB0_12:
	st.shared.f32 	[%r8+12], %f646;
	add.s32 	%r18, %r3, 4;
	mul.hi.u32 	%r240, %r18, 53024288;
	mul.lo.s32 	%r241, %r240, 81;
	sub.s32 	%r19, %r18, %r241;
	add.s32 	%r242, %r19, -9;
	setp.gt.u32 	%p9, %r242, 62;
	mov.f32 	%f647, 0f00000000;
	@%p9 bra 	$L__BB0_15;
	mul.hi.u32 	%r243, %r18, 477218589;
	mul.lo.s32 	%r244, %r243, 9;
	sub.s32 	%r20, %r18, %r244;
	add.s32 	%r245, %r20, -1;
	setp.gt.u32 	%p10, %r245, 6;
	@%p10 bra 	$L__BB0_15;
	cvt.u16.u32 	%rs27, %r19;
	mul.lo.s16 	%rs28, %rs27, 57;
	shr.u16 	%rs29, %rs28, 9;
	mul.lo.s16 	%rs30, %rs29, 7;
	cvt.u32.u16 	%r247, %rs30;
	and.b32  	%r248, %r247, 255;
	mad.lo.s32 	%r249, %r6, 1568, %r20;
	mad.lo.s32 	%r250, %r240, 49, %r249;
	add.s32 	%r251, %r250, %r248;
	add.s32 	%r252, %r251, -8;
	mul.wide.u32 	%rd14, %r252, 4;
	add.s64 	%rd15, %rd1, %rd14;
	ld.global.nc.f32 	%f647, [%rd15];
$L__BB0_15:
	st.shared.f32 	[%r8+16], %f647;
	add.s32 	%r21, %r3, 5;
	mul.hi.u32 	%r253, %r21, 53024288;
	mul.lo.s32 	%r254, %r253, 81;
	sub.s32 	%r22, %r21, %r254;
	add.s32 	%r255, %r22, -9;
	setp.gt.u32 	%p11, %r255, 62;
	mov.f32 	%f648, 0f00000000;
	@%p11 bra 	$L__BB0_18;
	mul.hi.u32 	%r256, %r21, 477218589;
	mul.lo.s32 	%r257, %r256, 9;
	sub.s32 	%r23, %r21, %r257;
	add.s32 	%r258, %r23, -1;
	setp.gt.u32 	%p12, %r258, 6;
	@%p12 bra 	$L__BB0_18;
	cvt.u16.u32 	%rs31, %r22;
	mul.lo.s16 	%rs32, %rs31, 57;
	shr.u16 	%rs33, %rs32, 9;
	mul.lo.s16 	%rs34, %rs33, 7;
	cvt.u32.u16 	%r260, %rs34;
	and.b32  	%r261, %r260, 255;
	mad.lo.s32 	%r262, %r6, 1568, %r23;
	mad.lo.s32 	%r263, %r253, 49, %r262;
	add.s32 	%r264, %r263, %r261;
	add.s32 	%r265, %r264, -8;
	mul.wide.u32 	%rd16, %r265, 4;
	add.s64 	%rd17, %rd1, %rd16;
	ld.global.nc.f32 	%f648, [%rd17];
$L__BB0_18:
	st.shared.f32 	[%r8+20], %f648;
	add.s32 	%r24, %r3, 6;
	mul.hi.u32 	%r266, %r24, 53024288;
	mul.lo.s32 	%r267, %r266, 81;
	sub.s32 	%r25, %r24, %r267;
	add.s32 	%r268, %r25, -9;
	setp.gt.u32 	%p13, %r268, 62;
	mov.f32 	%f649, 0f00000000;
	@%p13 bra 	$L__BB0_21;
	mul.hi.u32 	%r269, %r24, 477218589;
	mul.lo.s32 	%r270, %r269, 9;
	sub.s32 	%r26, %r24, %r270;
	add.s32 	%r271, %r26, -1;
	setp.gt.u32 	%p14, %r271, 6;
	@%p14 bra 	$L__BB0_21;
	cvt.u16.u32 	%rs35, %r25;
	mul.lo.s16 	%rs36, %rs35, 57;
	shr.u16 	%rs37, %rs36, 9;
	mul.lo.s16 	%rs38, %rs37, 7;
	cvt.u32.u16 	%r273, %rs38;
	and.b32  	%r274, %r273, 255;
	mad.lo.s32 	%r275, %r6, 1568, %r26;
	mad.lo.s32 	%r276, %r266, 49, %r275;
	add.s32 	%r277, %r276, %r274;
	add.s32 	%r278, %r277, -8;
	mul.wide.u32 	%rd18, %r278, 4;
	add.s64 	%rd19, %rd1, %rd18;
	ld.global.nc.f32 	%f649, [%rd19];
$L__BB0_21:
	st.shared.f32 	[%r8+24], %f649;
	add.s32 	%r27, %r3, 7;
	mul.hi.u32 	%r279, %r27, 53024288;
	mul.lo.s32 	%r280, %r279, 81;
	sub.s32 	%r28, %r27, %r280;
	add.s32 	%r281, %r28, -9;
	setp.gt.u32 	%p15, %r281, 62;
	mov.f32 	%f650, 0f00000000;
	@%p15 bra 	$L__BB0_24;
	mul.hi.u32 	%r282, %r27, 477218589;
	mul.lo.s32 	%r283, %r282, 9;
	sub.s32 	%r29, %r27, %r283;
	add.s32 	%r284, %r29, -1;
	setp.gt.u32 	%p16, %r284, 6;
	@%p16 bra 	$L__BB0_24;
	cvt.u16.u32 	%rs39, %r28;
	mul.lo.s16 	%rs40, %rs39, 57;
	shr.u16 	%rs41, %rs40, 9;
	mul.lo.s16 	%rs42, %rs41, 7;
	cvt.u32.u16 	%r286, %rs42;
	and.b32  	%r287, %r286, 255;
	mad.lo.s32 	%r288, %r6, 1568, %r29;
	mad.lo.s32 	%r289, %r279, 49, %r288;
	add.s32 	%r290, %r289, %r287;
	add.s32 	%r291, %r290, -8;
	mul.wide.u32 	%rd20, %r291, 4;
	add.s64 	%rd21, %rd1, %rd20;
	ld.global.nc.f32 	%f650, [%rd21];
$L__BB0_24:
	st.shared.f32 	[%r8+28], %f650;
	add.s32 	%r30, %r3, 8;
	mul.hi.u32 	%r292, %r30, 53024288;
	mul.lo.s32 	%r293, %r292, 81;
	sub.s32 	%r31, %r30, %r293;
	add.s32 	%r294, %r31, -9;
	setp.gt.u32 	%p17, %r294, 62;
	mov.f32 	%f651, 0f00000000;
	@%p17 bra 	$L__BB0_27;
	mul.hi.u32 	%r295, %r30, 477218589;
	mul.lo.s32 	%r296, %r295, 9;
	sub.s32 	%r32, %r30, %r296;
	add.s32 	%r297, %r32, -1;
	setp.gt.u32 	%p18, %r297, 6;
	@%p18 bra 	$L__BB0_27;
	cvt.u16.u32 	%rs43, %r31;
	mul.lo.s16 	%rs44, %rs43, 57;
	shr.u16 	%rs45, %rs44, 9;
	mul.lo.s16 	%rs46, %rs45, 7;
	cvt.u32.u16 	%r299, %rs46;
	and.b32  	%r300, %r299, 255;
	mad.lo.s32 	%r301, %r6, 1568, %r32;
	mad.lo.s32 	%r302, %r292, 49, %r301;
	add.s32 	%r303, %r302, %r300;
	add.s32 	%r304, %r303, -8;
	mul.wide.u32 	%rd22, %r304, 4;
	add.s64 	%rd23, %rd1, %rd22;
	ld.global.nc.f32 	%f651, [%rd23];
$L__BB0_27:
	st.shared.f32 	[%r8+32], %f651;
	add.s32 	%r33, %r3, 9;
	mul.hi.u32 	%r305, %r33, 53024288;
	mul.lo.s32 	%r306, %r305, 81;
	sub.s32 	%r34, %r33, %r306;
	add.s32 	%r307, %r34, -9;
	setp.gt.u32 	%p19, %r307, 62;
	mov.f32 	%f652, 0f00000000;
	@%p19 bra 	$L__BB0_30;
	mul.hi.u32 	%r308, %r3, 477218589;
	mul.lo.s32 	%r309, %r308, 9;
	sub.s32 	%r35, %r3, %r309;
	add.s32 	%r310, %r35, -1;
	setp.gt.u32 	%p20, %r310, 6;
	@%p20 bra 	$L__BB0_30;
	cvt.u16.u32 	%rs47, %r34;
	mul.lo.s16 	%rs48, %rs47, 57;
	shr.u16 	%rs49, %rs48, 9;
	mul.lo.s16 	%rs50, %rs49, 7;
	cvt.u32.u16 	%r312, %rs50;
	and.b32  	%r313, %r312, 255;
	mad.lo.s32 	%r314, %r6, 1568, %r35;
	mad.lo.s32 	%r315, %r305, 49, %r314;
	add.s32 	%r316, %r315, %r313;
	add.s32 	%r317, %r316, -8;
	mul.wide.u32 	%rd24, %r317, 4;
	add.s64 	%rd25, %rd1, %rd24;
	ld.global.nc.f32 	%f652, [%rd25];
$L__BB0_30:
	st.shared.f32 	[%r8+36], %f652;
	add.s32 	%r36, %r3, 10;
	mul.hi.u32 	%r318, %r36, 53024288;
	mul.lo.s32 	%r319, %r318, 81;
	sub.s32 	%r37, %r36, %r319;
	add.s32 	%r320, %r37, -9;
	setp.gt.u32 	%p21, %r320, 62;
	mov.f32 	%f653, 0f00000000;
	@%p21 bra 	$L__BB0_33;
	mul.hi.u32 	%r321, %r9, 477218589;
	mul.lo.s32 	%r322, %r321, 9;
	sub.s32 	%r38, %r9, %r322;
	add.s32 	%r323, %r38, -1;
	setp.gt.u32 	%p22, %r323, 6;
	@%p22 bra 	$L__BB0_33;
	cvt.u16.u32 	%rs51, %r37;
	mul.lo.s16 	%rs52, %rs51, 57;
	shr.u16 	%rs53, %rs52, 9;
	mul.lo.s16 	%rs54, %rs53, 7;
	cvt.u32.u16 	%r325, %rs54;
	and.b32  	%r326, %r325, 255;
	mad.lo.s32 	%r327, %r6, 1568, %r38;
	mad.lo.s32 	%r328, %r318, 49, %r327;
	add.s32 	%r329, %r328, %r326;
	add.s32 	%r330, %r329, -8;
	mul.wide.u32 	%rd26, %r330, 4;
	add.s64 	%rd27, %rd1, %rd26;
	ld.global.nc.f32 	%f653, [%rd27];
$L__BB0_33:
	st.shared.f32 	[%r8+40], %f653;
	add.s32 	%r39, %r3, 11;
	mul.hi.u32 	%r331, %r39, 53024288;
	mul.lo.s32 	%r332, %r331, 81;
	sub.s32 	%r40, %r39, %r332;
	add.s32 	%r333, %r40, -9;
	setp.gt.u32 	%p23, %r333, 62;
	mov.f32 	%f654, 0f00000000;
	@%p23 bra 	$L__BB0_36;
	mul.hi.u32 	%r334, %r12, 477218589;
	mul.lo.s32 	%r335, %r334, 9;
	sub.s32 	%r41, %r12, %r335;
	add.s32 	%r336, %r41, -1;
	setp.gt.u32 	%p24, %r336, 6;
	@%p24 bra 	$L__BB0_36;
	cvt.u16.u32 	%rs55, %r40;
	mul.lo.s16 	%rs56, %rs55, 57;
	shr.u16 	%rs57, %rs56, 9;
	mul.lo.s16 	%rs58, %rs57, 7;
	cvt.u32.u16 	%r338, %rs58;
	and.b32  	%r339, %r338, 255;
	mad.lo.s32 	%r340, %r6, 1568, %r41;
	mad.lo.s32 	%r341, %r331, 49, %r340;
	add.s32 	%r342, %r341, %r339;
	add.s32 	%r343, %r342, -8;
	mul.wide.u32 	%rd28, %r343, 4;
	add.s64 	%rd29, %rd1, %rd28;
	ld.global.nc.f32 	%f654, [%rd29];
$L__BB0_36:
	st.shared.f32 	[%r8+44], %f654;
	add.s32 	%r42, %r3, 12;
	mul.hi.u32 	%r344, %r42, 53024288;
	mul.lo.s32 	%r345, %r344, 81;
	sub.s32 	%r43, %r42, %r345;
	add.s32 	%r346, %r43, -9;
	setp.gt.u32 	%p25, %r346, 62;
	mov.f32 	%f655, 0f00000000;
	@%p25 bra 	$L__BB0_39;
	mul.hi.u32 	%r347, %r15, 477218589;
	mul.lo.s32 	%r348, %r347, 9;
	sub.s32 	%r44, %r15, %r348;
	add.s32 	%r349, %r44, -1;
	setp.gt.u32 	%p26, %r349, 6;
	@%p26 bra 	$L__BB0_39;
	cvt.u16.u32 	%rs59, %r43;
	mul.lo.s16 	%rs60, %rs59, 57;
	shr.u16 	%rs61, %rs60, 9;
	mul.lo.s16 	%rs62, %rs61, 7;
	cvt.u32.u16 	%r351, %rs62;
	and.b32  	%r352, %r351, 255;
	mad.lo.s32 	%r353, %r6, 1568, %r44;
	mad.lo.s32 	%r354, %r344, 49, %r353;
	add.s32 	%r355, %r354, %r352;
	add.s32 	%r356, %r355, -8;
	mul.wide.u32 	%rd30, %r356, 4;
	add.s64 	%rd31, %rd1, %rd30;
	ld.global.nc.f32 	%f655, [%rd31];
$L__BB0_39:
	st.shared.f32 	[%r8+48], %f655;
	add.s32 	%r45, %r3, 13;
	mul.hi.u32 	%r357, %r45, 53024288;
	mul.lo.s32 	%r358, %r357, 81;
	sub.s32 	%r46, %r45, %r358;
	add.s32 	%r359, %r46, -9;
	setp.gt.u32 	%p27, %r359, 62;
	mov.f32 	%f656, 0f00000000;
	@%p27 bra 	$L__BB0_42;
	mul.hi.u32 	%r360, %r18, 477218589;
	mul.lo.s32 	%r361, %r360, 9;
	sub.s32 	%r47, %r18, %r361;
	add.s32 	%r362, %r47, -1;
	setp.gt.u32 	%p28, %r362, 6;
	@%p28 bra 	$L__BB0_42;
	cvt.u16.u32 	%rs63, %r46;
	mul.lo.s16 	%rs64, %rs63, 57;
	shr.u16 	%rs65, %rs64, 9;
	mul.lo.s16 	%rs66, %rs65, 7;
	cvt.u32.u16 	%r364, %rs66;
	and.b32  	%r365, %r364, 255;
	mad.lo.s32 	%r366, %r6, 1568, %r47;
	mad.lo.s32 	%r367, %r357, 49, %r366;
	add.s32 	%r368, %r367, %r365;
	add.s32 	%r369, %r368, -8;
	mul.wide.u32 	%rd32, %r369, 4;
	add.s64 	%rd33, %rd1, %rd32;
	ld.global.nc.f32 	%f656, [%rd33];
$L__BB0_42:
	st.shared.f32 	[%r8+52], %f656;
	add.s32 	%r48, %r3, 14;
	mul.hi.u32 	%r370, %r48, 53024288;
	mul.lo.s32 	%r371, %r370, 81;
	sub.s32 	%r49, %r48, %r371;
	add.s32 	%r372, %r49, -9;
	setp.gt.u32 	%p29, %r372, 62;
	mov.f32 	%f657, 0f00000000;
	@%p29 bra 	$L__BB0_45;
	mul.hi.u32 	%r373, %r21, 477218589;
	mul.lo.s32 	%r374, %r373, 9;
	sub.s32 	%r50, %r21, %r374;
	add.s32 	%r375, %r50, -1;
	setp.gt.u32 	%p30, %r375, 6;
	@%p30 bra 	$L__BB0_45;
	cvt.u16.u32 	%rs67, %r49;
	mul.lo.s16 	%rs68, %rs67, 57;
	shr.u16 	%rs69, %rs68, 9;
	mul.lo.s16 	%rs70, %rs69, 7;
	cvt.u32.u16 	%r377, %rs70;
	and.b32  	%r378, %r377, 255;
	mad.lo.s32 	%r379, %r6, 1568, %r50;
	mad.lo.s32 	%r380, %r370, 49, %r379;
	add.s32 	%r381, %r380, %r378;
	add.s32 	%r382, %r381, -8;
	mul.wide.u32 	%rd34, %r382, 4;
	add.s64 	%rd35, %rd1, %rd34;
	ld.global.nc.f32 	%f657, [%rd35];
$L__BB0_45:
	st.shared.f32 	[%r8+56], %f657;
	add.s32 	%r51, %r3, 15;
	mul.hi.u32 	%r383, %r51, 53024288;
	mul.lo.s32 	%r384, %r383, 81;
	sub.s32 	%r52, %r51, %r384;
	add.s32 	%r385, %r52, -9;
	setp.gt.u32 	%p31, %r385, 62;
	mov.f32 	%f658, 0f00000000;
	@%p31 bra 	$L__BB0_48;
	mul.hi.u32 	%r386, %r24, 477218589;
	mul.lo.s32 	%r387, %r386, 9;
	sub.s32 	%r53, %r24, %r387;
	add.s32 	%r388, %r53, -1;
	setp.gt.u32 	%p32, %r388, 6;
	@%p32 bra 	$L__BB0_48;
	cvt.u16.u32 	%rs71, %r52;
	mul.lo.s16 	%rs72, %rs71, 57;
	shr.u16 	%rs73, %rs72, 9;
	mul.lo.s16 	%rs74, %rs73, 7;
	cvt.u32.u16 	%r390, %rs74;
	and.b32  	%r391, %r390, 255;
	mad.lo.s32 	%r392, %r6, 1568, %r53;
	mad.lo.s32 	%r393, %r383, 49, %r392;
	add.s32 	%r394, %r393, %r391;
	add.s32 	%r395, %r394, -8;
	mul.wide.u32 	%rd36, %r395, 4;
	add.s64 	%rd37, %rd1, %rd36;
	ld.global.nc.f32 	%f658, [%rd37];
$L__BB0_48:
	st.shared.f32 	[%r8+60], %f658;
	add.s32 	%r54, %r3, 16;
	mul.hi.u32 	%r396, %r54, 53024288;
	mul.lo.s32 	%r397, %r396, 81;
	sub.s32 	%r55, %r54, %r397;
	add.s32 	%r398, %r55, -9;
	setp.gt.u32 	%p33, %r398, 62;
	mov.f32 	%f659, 0f00000000;
	@%p33 bra 	$L__BB0_51;
	mul.hi.u32 	%r399, %r27, 477218589;
	mul.lo.s32 	%r400, %r399, 9;
	sub.s32 	%r56, %r27, %r400;
	add.s32 	%r401, %r56, -1;
	setp.gt.u32 	%p34, %r401, 6;
	@%p34 bra 	$L__BB0_51;
	cvt.u16.u32 	%rs75, %r55;
	mul.lo.s16 	%rs76, %rs75, 57;
	shr.u16 	%rs77, %rs76, 9;
	mul.lo.s16 	%rs78, %rs77, 7;
	cvt.u32.u16 	%r403, %rs78;
	and.b32  	%r404, %r403, 255;
	mad.lo.s32 	%r405, %r6, 1568, %r56;
	mad.lo.s32 	%r406, %r396, 49, %r405;
	add.s32 	%r407, %r406, %r404;
	add.s32 	%r408, %r407, -8;
	mul.wide.u32 	%rd38, %r408, 4;
	add.s64 	%rd39, %rd1, %rd38;
	ld.global.nc.f32 	%f659, [%rd39];
$L__BB0_51:
	st.shared.f32 	[%r8+64], %f659;
	add.s32 	%r57, %r3, 17;
	mul.hi.u32 	%r409, %r57, 53024288;
	mul.lo.s32 	%r410, %r409, 81;
	sub.s32 	%r58, %r57, %r410;
	add.s32 	%r411, %r58, -9;
	setp.gt.u32 	%p35, %r411, 62;
	mov.f32 	%f660, 0f00000000;
	@%p35 bra 	$L__BB0_54;
	mul.hi.u32 	%r412, %r30, 477218589;
	mul.lo.s32 	%r413, %r412, 9;
	sub.s32 	%r59, %r30, %r413;
	add.s32 	%r414, %r59, -1;
	setp.gt.u32 	%p36, %r414, 6;
	@%p36 bra 	$L__BB0_54;
	cvt.u16.u32 	%rs79, %r58;
	mul.lo.s16 	%rs80, %rs79, 57;
	shr.u16 	%rs81, %rs80, 9;
	mul.lo.s16 	%rs82, %rs81, 7;
	cvt.u32.u16 	%r416, %rs82;
	and.b32  	%r417, %r416, 255;
	mad.lo.s32 	%r418, %r6, 1568, %r59;
	mad.lo.s32 	%r419, %r409, 49, %r418;
	add.s32 	%r420, %r419, %r417;
	add.s32 	%r421, %r420, -8;
	mul.wide.u32 	%rd40, %r421, 4;
	add.s64 	%rd41, %rd1, %rd40;
	ld.global.nc.f32 	%f660, [%rd41];
$L__BB0_54:
	st.shared.f32 	[%r8+68], %f660;
	add.s32 	%r60, %r3, 18;
	mul.hi.u32 	%r422, %r60, 53024288;
	mul.lo.s32 	%r423, %r422, 81;
	sub.s32 	%r61, %r60, %r423;
	add.s32 	%r424, %r61, -9;
	setp.gt.u32 	%p37, %r424, 62;
	mov.f32 	%f661, 0f00000000;
	@%p37 bra 	$L__BB0_57;
	mul.hi.u32 	%r425, %r3, 477218589;
	mul.lo.s32 	%r426, %r425, 9;
	sub.s32 	%r62, %r3, %r426;
	add.s32 	%r427, %r62, -1;
	setp.gt.u32 	%p38, %r427, 6;
	@%p38 bra 	$L__BB0_57;
	cvt.u16.u32 	%rs83, %r61;
	mul.lo.s16 	%rs84, %rs83, 57;
	shr.u16 	%rs85, %rs84, 9;
	mul.lo.s16 	%rs86, %rs85, 7;
	cvt.u32.u16 	%r429, %rs86;
	and.b32  	%r430, %r429, 255;
	mad.lo.s32 	%r431, %r6, 1568, %r62;
	mad.lo.s32 	%r432, %r422, 49, %r431;
	add.s32 	%r433, %r432, %r430;
	add.s32 	%r434, %r433, -8;
	mul.wide.u32 	%rd42, %r434, 4;
	add.s64 	%rd43, %rd1, %rd42;
	ld.global.nc.f32 	%f661, [%rd43];
$L__BB0_57:
	st.shared.f32 	[%r8+72], %f661;
	add.s32 	%r63, %r3, 19;
	mul.hi.u32 	%r435, %r63, 53024288;
	mul.lo.s32 	%r436, %r435, 81;
	sub.s32 	%r64, %r63, %r436;
	add.s32 	%r437, %r64, -9;
	setp.gt.u32 	%p39, %r437, 62;
	mov.f32 	%f662, 0f00000000;
	@%p39 bra 	$L__BB0_60;
	mul.hi.u32 	%r438, %r9, 477218589;
	mul.lo.s32 	%r439, %r438, 9;
	sub.s32 	%r65, %r9, %r439;
	add.s32 	%r440, %r65, -1;
	setp.gt.u32 	%p40, %r440, 6;
	@%p40 bra 	$L__BB0_60;
	cvt.u16.u32 	%rs87, %r64;
	mul.lo.s16 	%rs88, %rs87, 57;
	shr.u16 	%rs89, %rs88, 9;
	mul.lo.s16 	%rs90, %rs89, 7;
	cvt.u32.u16 	%r442, %rs90;
	and.b32  	%r443, %r442, 255;
	mad.lo.s32 	%r444, %r6, 1568, %r65;
	mad.lo.s32 	%r445, %r435, 49, %r444;
	add.s32 	%r446, %r445, %r443;
	add.s32 	%r447, %r446, -8;
	mul.wide.u32 	%rd44, %r447, 4;
	add.s64 	%rd45, %rd1, %rd44;
	ld.global.nc.f32 	%f662, [%rd45];
$L__BB0_60:
	st.shared.f32 	[%r8+76], %f662;
	add.s32 	%r66, %r3, 20;
	mul.hi.u32 	%r448, %r66, 53024288;
	mul.lo.s32 	%r449, %r448, 81;
	sub.s32 	%r67, %r66, %r449;
	add.s32 	%r450, %r67, -9;
	setp.gt.u32 	%p41, %r450, 62;
	mov.f32 	%f663, 0f00000000;
	@%p41 bra 	$L__BB0_63;
	mul.hi.u32 	%r451, %r12, 477218589;
	mul.lo.s32 	%r452, %r451, 9;
	sub.s32 	%r68, %r12, %r452;
	add.s32 	%r453, %r68, -1;
	setp.gt.u32 	%p42, %r453, 6;
	@%p42 bra 	$L__BB0_63;
	cvt.u16.u32 	%rs91, %r67;
	mul.lo.s16 	%rs92, %rs91, 57;
	shr.u16 	%rs93, %rs92, 9;
	mul.lo.s16 	%rs94, %rs93, 7;
	cvt.u32.u16 	%r455, %rs94;
	and.b32  	%r456, %r455, 255;
	mad.lo.s32 	%r457, %r6, 1568, %r68;
	mad.lo.s32 	%r458, %r448, 49, %r457;
	add.s32 	%r459, %r458, %r456;
	add.s32 	%r460, %r459, -8;
	mul.wide.u32 	%rd46, %r460, 4;
	add.s64 	%rd47, %rd1, %rd46;
	ld.global.nc.f32 	%f663, [%rd47];
$L__BB0_63:
	st.shared.f32 	[%r8+80], %f663;
	add.s32 	%r69, %r3, 21;
	mul.hi.u32 	%r461, %r69, 53024288;
	mul.lo.s32 	%r462, %r461, 81;
	sub.s32 	%r70, %r69, %r462;
	add.s32 	%r463, %r70, -9;
	setp.gt.u32 	%p43, %r463, 62;
	mov.f32 	%f664, 0f00000000;
	@%p43 bra 	$L__BB0_66;
	mul.hi.u32 	%r464, %r15, 477218589;
	mul.lo.s32 	%r465, %r464, 9;
	sub.s32 	%r71, %r15, %r465;
	add.s32 	%r466, %r71, -1;
	setp.gt.u32 	%p44, %r466, 6;
	@%p44 bra 	$L__BB0_66;
	cvt.u16.u32 	%rs95, %r70;
	mul.lo.s16 	%rs96, %rs95, 57;
	shr.u16 	%rs97, %rs96, 9;
	mul.lo.s16 	%rs98, %rs97, 7;
	cvt.u32.u16 	%r468, %rs98;
	and.b32  	%r469, %r468, 255;
	mad.lo.s32 	%r470, %r6, 1568, %r71;
	mad.lo.s32 	%r471, %r461, 49, %r470;
	add.s32 	%r472, %r471, %r469;
	add.s32 	%r473, %r472, -8;
	mul.wide.u32 	%rd48, %r473, 4;
	add.s64 	%rd49, %rd1, %rd48;
	ld.global.nc.f32 	%f664, [%rd49];
$L__BB0_66:
	st.shared.f32 	[%r8+84], %f664;
	add.s32 	%r72, %r3, 22;
	mul.hi.u32 	%r474, %r72, 53024288;
	mul.lo.s32 	%r475, %r474, 81;
	sub.s32 	%r73, %r72, %r475;
	add.s32 	%r476, %r73, -9;
	setp.gt.u32 	%p45, %r476, 62;
	mov.f32 	%f665, 0f00000000;
	@%p45 bra 	$L__BB0_69;
	mul.hi.u32 	%r477, %r18, 477218589;
	mul.lo.s32 	%r478, %r477, 9;
	sub.s32 	%r74, %r18, %r478;
	add.s32 	%r479, %r74, -1;
	setp.gt.u32 	%p46, %r479, 6;
	@%p46 bra 	$L__BB0_69;
	cvt.u16.u32 	%rs99, %r73;
	mul.lo.s16 	%rs100, %rs99, 57;
	shr.u16 	%rs101, %rs100, 9;
	mul.lo.s16 	%rs102, %rs101, 7;
	cvt.u32.u16 	%r481, %rs102;
	and.b32  	%r482, %r481, 255;
	mad.lo.s32 	%r483, %r6, 1568, %r74;
	mad.lo.s32 	%r484, %r474, 49, %r483;
	add.s32 	%r485, %r484, %r482;
	add.s32 	%r486, %r485, -8;
	mul.wide.u32 	%rd50, %r486, 4;
	add.s64 	%rd51, %rd1, %rd50;
	ld.global.nc.f32 	%f665, [%rd51];
$L__BB0_69:
	st.shared.f32 	[%r8+88], %f665;
	add.s32 	%r75, %r3, 23;
	mul.hi.u32 	%r487, %r75, 53024288;
	mul.lo.s32 	%r488, %r487, 81;
	sub.s32 	%r76, %r75, %r488;
	add.s32 	%r489, %r76, -9;
	setp.gt.u32 	%p47, %r489, 62;
	mov.f32 	%f666, 0f00000000;
	@%p47 bra 	$L__BB0_72;
	mul.hi.u32 	%r490, %r21, 477218589;
	mul.lo.s32 	%r491, %r490, 9;
	sub.s32 	%r77, %r21, %r491;
	add.s32 	%r492, %r77, -1;
	setp.gt.u32 	%p48, %r492, 6;
	@%p48 bra 	$L__BB0_72;
	cvt.u16.u32 	%rs103, %r76;
	mul.lo.s16 	%rs104, %rs103, 57;
	shr.u16 	%rs105, %rs104, 9;
	mul.lo.s16 	%rs106, %rs105, 7;
	cvt.u32.u16 	%r494, %rs106;
	and.b32  	%r495, %r494, 255;
	mad.lo.s32 	%r496, %r6, 1568, %r77;
	mad.lo.s32 	%r497, %r487, 49, %r496;
	add.s32 	%r498, %r497, %r495;
	add.s32 	%r499, %r498, -8;
	mul.wide.u32 	%rd52, %r499, 4;
	add.s64 	%rd53, %rd1, %rd52;
	ld.global.nc.f32 	%f666, [%rd53];
$L__BB0_72:
	st.shared.f32 	[%r8+92], %f666;
	add.s32 	%r78, %r3, 24;
	mul.hi.u32 	%r500, %r78, 53024288;
	mul.lo.s32 	%r501, %r500, 81;
	sub.s32 	%r79, %r78, %r501;
	add.s32 	%r502, %r79, -9;
	setp.gt.u32 	%p49, %r502, 62;
	mov.f32 	%f667, 0f00000000;
	@%p49 bra 	$L__BB0_75;
	mul.hi.u32 	%r503, %r24, 477218589;
	mul.lo.s32 	%r504, %r503, 9;
	sub.s32 	%r80, %r24, %r504;
	add.s32 	%r505, %r80, -1;
	setp.gt.u32 	%p50, %r505, 6;
	@%p50 bra 	$L__BB0_75;
	cvt.u16.u32 	%rs107, %r79;
	mul.lo.s16 	%rs108, %rs107, 57;
	shr.u16 	%rs109, %rs108, 9;
	mul.lo.s16 	%rs110, %rs109, 7;
	cvt.u32.u16 	%r507, %rs110;
	and.b32  	%r508, %r507, 255;
	mad.lo.s32 	%r509, %r6, 1568, %r80;
	mad.lo.s32 	%r510, %r500, 49, %r509;
	add.s32 	%r511, %r510, %r508;
	add.s32 	%r512, %r511, -8;
	mul.wide.u32 	%rd54, %r512, 4;
	add.s64 	%rd55, %rd1, %rd54;
	ld.global.nc.f32 	%f667, [%rd55];
$L__BB0_75:
	st.shared.f32 	[%r8+96], %f667;
	add.s32 	%r81, %r3, 25;
	mul.hi.u32 	%r513, %r81, 53024288;
	mul.lo.s32 	%r514, %r513, 81;
	sub.s32 	%r82, %r81, %r514;
	add.s32 	%r515, %r82, -9;
	setp.gt.u32 	%p51, %r515, 62;
	mov.f32 	%f668, 0f00000000;
	@%p51 bra 	$L__BB0_78;
	mul.hi.u32 	%r516, %r27, 477218589;
	mul.lo.s32 	%r517, %r516, 9;
	sub.s32 	%r83, %r27, %r517;
	add.s32 	%r518, %r83, -1;
	setp.gt.u32 	%p52, %r518, 6;
	@%p52 bra 	$L__BB0_78;
	cvt.u16.u32 	%rs111, %r82;
	mul.lo.s16 	%rs112, %rs111, 57;
	shr.u16 	%rs113, %rs112, 9;
	mul.lo.s16 	%rs114, %rs113, 7;
	cvt.u32.u16 	%r520, %rs114;
	and.b32  	%r521, %r520, 255;
	mad.lo.s32 	%r522, %r6, 1568, %r83;
	mad.lo.s32 	%r523, %r513, 49, %r522;
	add.s32 	%r524, %r523, %r521;
	add.s32 	%r525, %r524, -8;
	mul.wide.u32 	%rd56, %r525, 4;
	add.s64 	%rd57, %rd1, %rd56;
	ld.global.nc.f32 	%f668, [%rd57];
$L__BB0_78:
	st.shared.f32 	[%r8+100], %f668;
	add.s32 	%r84, %r3, 26;
	mul.hi.u32 	%r526, %r84, 53024288;
	mul.lo.s32 	%r527, %r526, 81;
	sub.s32 	%r85, %r84, %r527;
	add.s32 	%r528, %r85, -9;
	setp.gt.u32 	%p53, %r528, 62;
	mov.f32 	%f669, 0f00000000;
	@%p53 bra 	$L__BB0_81;
	mul.hi.u32 	%r529, %r30, 477218589;
	mul.lo.s32 	%r530, %r529, 9;
	sub.s32 	%r86, %r30, %r530;
	add.s32 	%r531, %r86, -1;
	setp.gt.u32 	%p54, %r531, 6;
	@%p54 bra 	$L__BB0_81;
	cvt.u16.u32 	%rs115, %r85;
	mul.lo.s16 	%rs116, %rs115, 57;
	shr.u16 	%rs117, %rs116, 9;
	mul.lo.s16 	%rs118, %rs117, 7;
	cvt.u32.u16 	%r533, %rs118;
	and.b32  	%r534, %r533, 255;
	mad.lo.s32 	%r535, %r6, 1568, %r86;
	mad.lo.s32 	%r536, %r526, 49, %r535;
	add.s32 	%r537, %r536, %r534;
	add.s32 	%r538, %r537, -8;
	mul.wide.u32 	%rd58, %r538, 4;
	add.s64 	%rd59, %rd1, %rd58;
	ld.global.nc.f32 	%f669, [%rd59];
$L__BB0_81:
	st.shared.f32 	[%r8+104], %f669;
	add.s32 	%r87, %r3, 27;
	mul.hi.u32 	%r539, %r87, 53024288;
	mul.lo.s32 	%r540, %r539, 81;
	sub.s32 	%r88, %r87, %r540;
	add.s32 	%r541, %r88, -9;
	setp.gt.u32 	%p55, %r541, 62;
	mov.f32 	%f670, 0f00000000;
	@%p55 bra 	$L__BB0_84;
	mul.hi.u32 	%r542, %r3, 477218589;
	mul.lo.s32 	%r543, %r542, 9;
	sub.s32 	%r89, %r3, %r543;
	add.s32 	%r544, %r89, -1;
	setp.gt.u32 	%p56, %r544, 6;
	@%p56 bra 	$L__BB0_84;
	cvt.u16.u32 	%rs119, %r88;
	mul.lo.s16 	%rs120, %rs119, 57;
	shr.u16 	%rs121, %rs120, 9;
	mul.lo.s16 	%rs122, %rs121, 7;
	cvt.u32.u16 	%r546, %rs122;
	and.b32  	%r547, %r546, 255;
	mad.lo.s32 	%r548, %r6, 1568, %r89;
	mad.lo.s32 	%r549, %r539, 49, %r548;
	add.s32 	%r550, %r549, %r547;
	add.s32 	%r551, %r550, -8;
	mul.wide.u32 	%rd60, %r551, 4;
	add.s64 	%rd61, %rd1, %rd60;
	ld.global.nc.f32 	%f670, [%rd61];
$L__BB0_84:
	st.shared.f32 	[%r8+108], %f670;
	add.s32 	%r90, %r3, 28;
	mul.hi.u32 	%r552, %r90, 53024288;
	mul.lo.s32 	%r553, %r552, 81;
	sub.s32 	%r91, %r90, %r553;
	add.s32 	%r554, %r91, -9;
	setp.gt.u32 	%p57, %r554, 62;
	mov.f32 	%f671, 0f00000000;
	@%p57 bra 	$L__BB0_87;
	mul.hi.u32 	%r555, %r9, 477218589;
	mul.lo.s32 	%r556, %r555, 9;
	sub.s32 	%r92, %r9, %r556;
	add.s32 	%r557, %r92, -1;
	setp.gt.u32 	%p58, %r557, 6;
	@%p58 bra 	$L__BB0_87;
	cvt.u16.u32 	%rs123, %r91;
	mul.lo.s16 	%rs124, %rs123, 57;
	shr.u16 	%rs125, %rs124, 9;
	mul.lo.s16 	%rs126, %rs125, 7;
	cvt.u32.u16 	%r559, %rs126;
	and.b32  	%r560, %r559, 255;
	mad.lo.s32 	%r561, %r6, 1568, %r92;
	mad.lo.s32 	%r562, %r552, 49, %r561;
	add.s32 	%r563, %r562, %r560;
	add.s32 	%r564, %r563, -8;
	mul.wide.u32 	%rd62, %r564, 4;
	add.s64 	%rd63, %rd1, %rd62;
	ld.global.nc.f32 	%f671, [%rd63];
$L__BB0_87:
	st.shared.f32 	[%r8+112], %f671;
	add.s32 	%r93, %r3, 29;
	mul.hi.u32 	%r565, %r93, 53024288;
	mul.lo.s32 	%r566, %r565, 81;
	sub.s32 	%r94, %r93, %r566;
	add.s32 	%r567, %r94, -9;
	setp.gt.u32 	%p59, %r567, 62;
	mov.f32 	%f672, 0f00000000;
	@%p59 bra 	$L__BB0_90;
	mul.hi.u32 	%r568, %r12, 477218589;
	mul.lo.s32 	%r569, %r568, 9;
	sub.s32 	%r95, %r12, %r569;
	add.s32 	%r570, %r95, -1;
	setp.gt.u32 	%p60, %r570, 6;
	@%p60 bra 	$L__BB0_90;
	cvt.u16.u32 	%rs127, %r94;
	mul.lo.s16 	%rs128, %rs127, 57;
	shr.u16 	%rs129, %rs128, 9;
	mul.lo.s16 	%rs130, %rs129, 7;
	cvt.u32.u16 	%r572, %rs130;
	and.b32  	%r573, %r572, 255;
	mad.lo.s32 	%r574, %r6, 1568, %r95;
	mad.lo.s32 	%r575, %r565, 49, %r574;
	add.s32 	%r576, %r575, %r573;
	add.s32 	%r577, %r576, -8;
	mul.wide.u32 	%rd64, %r577, 4;
	add.s64 	%rd65, %rd1, %rd64;
	ld.global.nc.f32 	%f672, [%rd65];
$L__BB0_90:
	st.shared.f32 	[%r8+116], %f672;
	add.s32 	%r96, %r3, 30;
	mul.hi.u32 	%r578, %r96, 53024288;
	mul.lo.s32 	%r579, %r578, 81;
	sub.s32 	%r97, %r96, %r579;
	add.s32 	%r580, %r97, -9;
	setp.gt.u32 	%p61, %r580, 62;
	mov.f32 	%f673, 0f00000000;
	@%p61 bra 	$L__BB0_93;
	mul.hi.u32 	%r581, %r15, 477218589;
	mul.lo.s32 	%r582, %r581, 9;
	sub.s32 	%r98, %r15, %r582;
	add.s32 	%r583, %r98, -1;
	setp.gt.u32 	%p62, %r583, 6;
	@%p62 bra 	$L__BB0_93;
	cvt.u16.u32 	%rs131, %r97;
	mul.lo.s16 	%rs132, %rs131, 57;
	shr.u16 	%rs133, %rs132, 9;
	mul.lo.s16 	%rs134, %rs133, 7;
	cvt.u32.u16 	%r585, %rs134;
	and.b32  	%r586, %r585, 255;
	mad.lo.s32 	%r587, %r6, 1568, %r98;
	mad.lo.s32 	%r588, %r578, 49, %r587;
	add.s32 	%r589, %r588, %r586;
	add.s32 	%r590, %r589, -8;
	mul.wide.u32 	%rd66, %r590, 4;
	add.s64 	%rd67, %rd1, %rd66;
	ld.global.nc.f32 	%f673, [%rd67];
$L__BB0_93:
	st.shared.f32 	[%r8+120], %f673;
	add.s32 	%r99, %r3, 31;
	mul.hi.u32 	%r591, %r99, 53024288;
	mul.lo.s32 	%r592, %r591, 81;
	sub.s32 	%r100, %r99, %r592;
	add.s32 	%r593, %r100, -9;
	setp.gt.u32 	%p63, %r593, 62;
	mov.f32 	%f674, 0f00000000;
	@%p63 bra 	$L__BB0_96;
	mul.hi.u32 	%r594, %r18, 477218589;
	mul.lo.s32 	%r595, %r594, 9;
	sub.s32 	%r101, %r18, %r595;
	add.s32 	%r596, %r101, -1;
	setp.gt.u32 	%p64, %r596, 6;
	@%p64 bra 	$L__BB0_96;
	cvt.u16.u32 	%rs135, %r100;
	mul.lo.s16 	%rs136, %rs135, 57;
	shr.u16 	%rs137, %rs136, 9;
	mul.lo.s16 	%rs138, %rs137, 7;
	cvt.u32.u16 	%r598, %rs138;
	and.b32  	%r599, %r598, 255;
	mad.lo.s32 	%r600, %r6, 1568, %r101;
	mad.lo.s32 	%r601, %r591, 49, %r600;
	add.s32 	%r602, %r601, %r599;
	add.s32 	%r603, %r602, -8;
	mul.wide.u32 	%rd68, %r603, 4;
	add.s64 	%rd69, %rd1, %rd68;
	ld.global.nc.f32 	%f674, [%rd69];
$L__BB0_96:
	st.shared.f32 	[%r8+124], %f674;
	add.s32 	%r102, %r3, 32;
	mul.hi.u32 	%r604, %r102, 53024288;
	mul.lo.s32 	%r605, %r604, 81;
	sub.s32 	%r103, %r102, %r605;
	add.s32 	%r606, %r103, -9;
	setp.gt.u32 	%p65, %r606, 62;
	mov.f32 	%f675, 0f00000000;
	@%p65 bra 	$L__BB0_99;
	mul.hi.u32 	%r607, %r21, 477218589;
	mul.lo.s32 	%r608, %r607, 9;
	sub.s32 	%r104, %r21, %r608;
	add.s32 	%r609, %r104, -1;
	setp.gt.u32 	%p66, %r609, 6;
	@%p66 bra 	$L__BB0_99;
	cvt.u16.u32 	%rs139, %r103;
	mul.lo.s16 	%rs140, %rs139, 57;
	shr.u16 	%rs141, %rs140, 9;
	mul.lo.s16 	%rs142, %rs141, 7;
	cvt.u32.u16 	%r611, %rs142;
	and.b32  	%r612, %r611, 255;
	mad.lo.s32 	%r613, %r6, 1568, %r104;
	mad.lo.s32 	%r614, %r604, 49, %r613;
	add.s32 	%r615, %r614, %r612;
	add.s32 	%r616, %r615, -8;
	mul.wide.u32 	%rd70, %r616, 4;
	add.s64 	%rd71, %rd1, %rd70;
	ld.global.nc.f32 	%f675, [%rd71];
$L__BB0_99:
	st.shared.f32 	[%r8+128], %f675;
	add.s32 	%r105, %r3, 33;
	mul.hi.u32 	%r617, %r105, 53024288;
	mul.lo.s32 	%r618, %r617, 81;
	sub.s32 	%r106, %r105, %r618;
	add.s32 	%r619, %r106, -9;
	setp.gt.u32 	%p67, %r619, 62;
	mov.f32 	%f676, 0f00000000;
	@%p67 bra 	$L__BB0_102;
	mul.hi.u32 	%r620, %r24, 477218589;
	mul.lo.s32 	%r621, %r620, 9;
	sub.s32 	%r107, %r24, %r621;
	add.s32 	%r622, %r107, -1;
	setp.gt.u32 	%p68, %r622, 6;
	@%p68 bra 	$L__BB0_102;
	cvt.u16.u32 	%rs143, %r106;
	mul.lo.s16 	%rs144, %rs143, 57;
	shr.u16 	%rs145, %rs144, 9;
	mul.lo.s16 	%rs146, %rs145, 7;
	cvt.u32.u16 	%r624, %rs146;
	and.b32  	%r625, %r624, 255;
	mad.lo.s32 	%r626, %r6, 1568, %r107;
	mad.lo.s32 	%r627, %r617, 49, %r626;
	add.s32 	%r628, %r627, %r625;
	add.s32 	%r629, %r628, -8;
	mul.wide.u32 	%rd72, %r629, 4;
	add.s64 	%rd73, %rd1, %rd72;
	ld.global.nc.f32 	%f676, [%rd73];
$L__BB0_102:
	st.shared.f32 	[%r8+132], %f676;
	add.s32 	%r108, %r3, 34;
	mul.hi.u32 	%r630, %r108, 53024288;
	mul.lo.s32 	%r631, %r630, 81;
	sub.s32 	%r109, %r108, %r631;
	add.s32 	%r632, %r109, -9;
	setp.gt.u32 	%p69, %r632, 62;
	mov.f32 	%f677, 0f00000000;
	@%p69 bra 	$L__BB0_105;
	mul.hi.u32 	%r633, %r27, 477218589;
	mul.lo.s32 	%r634, %r633, 9;
	sub.s32 	%r110, %r27, %r634;
	add.s32 	%r635, %r110, -1;
	setp.gt.u32 	%p70, %r635, 6;
	@%p70 bra 	$L__BB0_105;
	cvt.u16.u32 	%rs147, %r109;
	mul.lo.s16 	%rs148, %rs147, 57;
	shr.u16 	%rs149, %rs148, 9;
	mul.lo.s16 	%rs150, %rs149, 7;
	cvt.u32.u16 	%r637, %rs150;
	and.b32  	%r638, %r637, 255;
	mad.lo.s32 	%r639, %r6, 1568, %r110;
	mad.lo.s32 	%r640, %r630, 49, %r639;
	add.s32 	%r641, %r640, %r638;
	add.s32 	%r642, %r641, -8;
	mul.wide.u32 	%rd74, %r642, 4;
	add.s64 	%rd75, %rd1, %rd74;
	ld.global.nc.f32 	%f677, [%rd75];
$L__BB0_105:
	st.shared.f32 	[%r8+136], %f677;
	add.s32 	%r111, %r3, 35;
	mul.hi.u32 	%r643, %r111, 53024288;
	mul.lo.s32 	%r644, %r643, 81;
	sub.s32 	%r112, %r111, %r644;
	add.s32 	%r645, %r112, -9;
	setp.gt.u32 	%p71, %r645, 62;
	mov.f32 	%f678, 0f00000000;
	@%p71 bra 	$L__BB0_108;
	mul.hi.u32 	%r646, %r30, 477218589;
	mul.lo.s32 	%r647, %r646, 9;
	sub.s32 	%r113, %r30, %r647;
	add.s32 	%r648, %r113, -1;
	setp.gt.u32 	%p72, %r648, 6;
	@%p72 bra 	$L__BB0_108;
	cvt.u16.u32 	%rs151, %r112;
	mul.lo.s16 	%rs152, %rs151, 57;
	shr.u16 	%rs153, %rs152, 9;
	mul.lo.s16 	%rs154, %rs153, 7;
	cvt.u32.u16 	%r650, %rs154;
	and.b32  	%r651, %r650, 255;
	mad.lo.s32 	%r652, %r6, 1568, %r113;
	mad.lo.s32 	%r653, %r643, 49, %r652;
	add.s32 	%r654, %r653, %r651;
	add.s32 	%r655, %r654, -8;
	mul.wide.u32 	%rd76, %r655, 4;
	add.s64 	%rd77, %rd1, %rd76;
	ld.global.nc.f32 	%f678, [%rd77];
$L__BB0_108:
	st.shared.f32 	[%r8+140], %f678;
	add.s32 	%r114, %r3, 36;
	mul.hi.u32 	%r656, %r114, 53024288;
	mul.lo.s32 	%r657, %r656, 81;
	sub.s32 	%r115, %r114, %r657;
	add.s32 	%r658, %r115, -9;
	setp.gt.u32 	%p73, %r658, 62;
	mov.f32 	%f679, 0f00000000;
	@%p73 bra 	$L__BB0_111;
	mul.hi.u32 	%r659, %r3, 477218589;
	mul.lo.s32 	%r660, %r659, 9;
	sub.s32 	%r116, %r3, %r660;
	add.s32 	%r661, %r116, -1;
	setp.gt.u32 	%p74, %r661, 6;
	@%p74 bra 	$L__BB0_111;
	cvt.u16.u32 	%rs155, %r115;
	mul.lo.s16 	%rs156, %rs155, 57;
	shr.u16 	%rs157, %rs156, 9;
	mul.lo.s16 	%rs158, %rs157, 7;
	cvt.u32.u16 	%r663, %rs158;
	and.b32  	%r664, %r663, 255;
	mad.lo.s32 	%r665, %r6, 1568, %r116;
	mad.lo.s32 	%r666, %r656, 49, %r665;
	add.s32 	%r667, %r666, %r664;
	add.s32 	%r668, %r667, -8;
	mul.wide.u32 	%rd78, %r668, 4;
	add.s64 	%rd79, %rd1, %rd78;
	ld.global.nc.f32 	%f679, [%rd79];
$L__BB0_111:
	st.shared.f32 	[%r8+144], %f679;
	add.s32 	%r117, %r3, 37;
	mul.hi.u32 	%r669, %r117, 53024288;
	mul.lo.s32 	%r670, %r669, 81;
	sub.s32 	%r118, %r117, %r670;
	add.s32 	%r671, %r118, -9;
	setp.gt.u32 	%p75, %r671, 62;
	mov.f32 	%f680, 0f00000000;
	@%p75 bra 	$L__BB0_114;
	mul.hi.u32 	%r672, %r9, 477218589;
	mul.lo.s32 	%r673, %r672, 9;
	sub.s32 	%r119, %r9, %r673;
	add.s32 	%r674, %r119, -1;
	setp.gt.u32 	%p76, %r674, 6;
	@%p76 bra 	$L__BB0_114;
	cvt.u16.u32 	%rs159, %r118;
	mul.lo.s16 	%rs160, %rs159, 57;
	shr.u16 	%rs161, %rs160, 9;
	mul.lo.s16 	%rs162, %rs161, 7;
	cvt.u32.u16 	%r676, %rs162;
	and.b32  	%r677, %r676, 255;
	mad.lo.s32 	%r678, %r6, 1568, %r119;
	mad.lo.s32 	%r679, %r669, 49, %r678;
	add.s32 	%r680, %r679, %r677;
	add.s32 	%r681, %r680, -8;
	mul.wide.u32 	%rd80, %r681, 4;
	add.s64 	%rd81, %rd1, %rd80;
	ld.global.nc.f32 	%f680, [%rd81];
$L__BB0_114:
	st.shared.f32 	[%r8+148], %f680;
	add.s32 	%r120, %r3, 38;
	mul.hi.u32 	%r682, %r120, 53024288;
	mul.lo.s32 	%r683, %r682, 81;
	sub.s32 	%r121, %r120, %r683;
	add.s32 	%r684, %r121, -9;
	setp.gt.u32 	%p77, %r684, 62;
	mov.f32 	%f681, 0f00000000;
	@%p77 bra 	$L__BB0_117;
	mul.hi.u32 	%r685, %r12, 477218589;
	mul.lo.s32 	%r686, %r685, 9;
	sub.s32 	%r122, %r12, %r686;
	add.s32 	%r687, %r122, -1;
	setp.gt.u32 	%p78, %r687, 6;
	@%p78 bra 	$L__BB0_117;
	cvt.u16.u32 	%rs163, %r121;
	mul.lo.s16 	%rs164, %rs163, 57;
	shr.u16 	%rs165, %rs164, 9;
	mul.lo.s16 	%rs166, %rs165, 7;
	cvt.u32.u16 	%r689, %rs166;
	and.b32  	%r690, %r689, 255;
	mad.lo.s32 	%r691, %r6, 1568, %r122;
	mad.lo.s32 	%r692, %r682, 49, %r691;
	add.s32 	%r693, %r692, %r690;
	add.s32 	%r694, %r693, -8;
	mul.wide.u32 	%rd82, %r694, 4;
	add.s64 	%rd83, %rd1, %rd82;
	ld.global.nc.f32 	%f681, [%rd83];
$L__BB0_117:
	st.shared.f32 	[%r8+152], %f681;
	add.s32 	%r123, %r3, 39;
	mul.hi.u32 	%r695, %r123, 53024288;
	mul.lo.s32 	%r696, %r695, 81;
	sub.s32 	%r124, %r123, %r696;
	add.s32 	%r697, %r124, -9;
	setp.gt.u32 	%p79, %r697, 62;
	mov.f32 	%f682, 0f00000000;
	@%p79 bra 	$L__BB0_120;
	mul.hi.u32 	%r698, %r15, 477218589;
	mul.lo.s32 	%r699, %r698, 9;
	sub.s32 	%r125, %r15, %r699;
	add.s32 	%r700, %r125, -1;
	setp.gt.u32 	%p80, %r700, 6;
	@%p80 bra 	$L__BB0_120;
	cvt.u16.u32 	%rs167, %r124;
	mul.lo.s16 	%rs168, %rs167, 57;
	shr.u16 	%rs169, %rs168, 9;
	mul.lo.s16 	%rs170, %rs169, 7;
	cvt.u32.u16 	%r702, %rs170;
	and.b32  	%r703, %r702, 255;
	mad.lo.s32 	%r704, %r6, 1568, %r125;
	mad.lo.s32 	%r705, %r695, 49, %r704;
	add.s32 	%r706, %r705, %r703;
	add.s32 	%r707, %r706, -8;
	mul.wide.u32 	%rd84, %r707, 4;
	add.s64 	%rd85, %rd1, %rd84;
	ld.global.nc.f32 	%f682, [%rd85];
$L__BB0_120:
	st.shared.f32 	[%r8+156], %f682;
	add.s32 	%r126, %r3, 40;
	mul.hi.u32 	%r708, %r126, 53024288;
	mul.lo.s32 	%r709, %r708, 81;
	sub.s32 	%r127, %r126, %r709;
	add.s32 	%r710, %r127, -9;
	setp.gt.u32 	%p81, %r710, 62;
	mov.f32 	%f683, 0f00000000;
	@%p81 bra 	$L__BB0_123;
	mul.hi.u32 	%r711, %r18, 477218589;
	mul.lo.s32 	%r712, %r711, 9;
	sub.s32 	%r128, %r18, %r712;
	add.s32 	%r713, %r128, -1;
	setp.gt.u32 	%p82, %r713, 6;
	@%p82 bra 	$L__BB0_123;
	cvt.u16.u32 	%rs171, %r127;
	mul.lo.s16 	%rs172, %rs171, 57;
	shr.u16 	%rs173, %rs172, 9;
	mul.lo.s16 	%rs174, %rs173, 7;
	cvt.u32.u16 	%r715, %rs174;
	and.b32  	%r716, %r715, 255;
	mad.lo.s32 	%r717, %r6, 1568, %r128;
	mad.lo.s32 	%r718, %r708, 49, %r717;
	add.s32 	%r719, %r718, %r716;
	add.s32 	%r720, %r719, -8;
	mul.wide.u32 	%rd86, %r720, 4;
	add.s64 	%rd87, %rd1, %rd86;
	ld.global.nc.f32 	%f683, [%rd87];
$L__BB0_123:
	st.shared.f32 	[%r8+160], %f683;
	add.s32 	%r129, %r3, 41;
	mul.hi.u32 	%r721, %r129, 53024288;
	mul.lo.s32 	%r722, %r721, 81;
	sub.s32 	%r130, %r129, %r722;
	add.s32 	%r723, %r130, -9;
	setp.gt.u32 	%p83, %r723, 62;
	mov.f32 	%f684, 0f00000000;
	@%p83 bra 	$L__BB0_126;
	mul.hi.u32 	%r724, %r21, 477218589;
	mul.lo.s32 	%r725, %r724, 9;
	sub.s32 	%r131, %r21, %r725;
	add.s32 	%r726, %r131, -1;
	setp.gt.u32 	%p84, %r726, 6;
	@%p84 bra 	$L__BB0_126;
	cvt.u16.u32 	%rs175, %r130;
	mul.lo.s16 	%rs176, %rs175, 57;
	shr.u16 	%rs177, %rs176, 9;
	mul.lo.s16 	%rs178, %rs177, 7;
	cvt.u32.u16 	%r728, %rs178;
	and.b32  	%r729, %r728, 255;
	mad.lo.s32 	%r730, %r6, 1568, %r131;
	mad.lo.s32 	%r731, %r721, 49, %r730;
	add.s32 	%r732, %r731, %r729;
	add.s32 	%r733, %r732, -8;
	mul.wide.u32 	%rd88, %r733, 4;
	add.s64 	%rd89, %rd1, %rd88;
	ld.global.nc.f32 	%f684, [%rd89];
$L__BB0_126:
	st.shared.f32 	[%r8+164], %f684;
	add.s32 	%r132, %r3, 42;
	mul.hi.u32 	%r734, %r132, 53024288;
	mul.lo.s32 	%r735, %r734, 81;
	sub.s32 	%r133, %r132, %r735;
	add.s32 	%r736, %r133, -9;
	setp.gt.u32 	%p85, %r736, 62;
	mov.f32 	%f685, 0f00000000;
	@%p85 bra 	$L__BB0_129;
	mul.hi.u32 	%r737, %r24, 477218589;
	mul.lo.s32 	%r738, %r737, 9;
	sub.s32 	%r134, %r24, %r738;
	add.s32 	%r739, %r134, -1;
	setp.gt.u32 	%p86, %r739, 6;
	@%p86 bra 	$L__BB0_129;
	cvt.u16.u32 	%rs179, %r133;
	mul.lo.s16 	%rs180, %rs179, 57;
	shr.u16 	%rs181, %rs180, 9;
	mul.lo.s16 	%rs182, %rs181, 7;
	cvt.u32.u16 	%r741, %rs182;
	and.b32  	%r742, %r741, 255;
	mad.lo.s32 	%r743, %r6, 1568, %r134;
	mad.lo.s32 	%r744, %r734, 49, %r743;
	add.s32 	%r745, %r744, %r742;
	add.s32 	%r746, %r745, -8;
	mul.wide.u32 	%rd90, %r746, 4;
	add.s64 	%rd91, %rd1, %rd90;
	ld.global.nc.f32 	%f685, [%rd91];
$L__BB0_129:
	st.shared.f32 	[%r8+168], %f685;
	add.s32 	%r135, %r3, 43;
	mul.hi.u32 	%r747, %r135, 53024288;
	mul.lo.s32 	%r748, %r747, 81;
	sub.s32 	%r136, %r135, %r748;
	add.s32 	%r749, %r136, -9;
	setp.gt.u32 	%p87, %r749, 62;
	mov.f32 	%f686, 0f00000000;
	@%p87 bra 	$L__BB0_132;
	mul.hi.u32 	%r750, %r27, 477218589;
	mul.lo.s32 	%r751, %r750, 9;
	sub.s32 	%r137, %r27, %r751;
	add.s32 	%r752, %r137, -1;
	setp.gt.u32 	%p88, %r752, 6;
	@%p88 bra 	$L__BB0_132;
	cvt.u16.u32 	%rs183, %r136;
	mul.lo.s16 	%rs184, %rs183, 57;
	shr.u16 	%rs185, %rs184, 9;
	mul.lo.s16 	%rs186, %rs185, 7;
	cvt.u32.u16 	%r754, %rs186;
	and.b32  	%r755, %r754, 255;
	mad.lo.s32 	%r756, %r6, 1568, %r137;
	mad.lo.s32 	%r757, %r747, 49, %r756;
	add.s32 	%r758, %r757, %r755;
	add.s32 	%r759, %r758, -8;
	mul.wide.u32 	%rd92, %r759, 4;
	add.s64 	%rd93, %rd1, %rd92;
	ld.global.nc.f32 	%f686, [%rd93];
$L__BB0_132:
	st.shared.f32 	[%r8+172], %f686;
	add.s32 	%r138, %r3, 44;
	mul.hi.u32 	%r760, %r138, 53024288;
	mul.lo.s32 	%r761, %r760, 81;
	sub.s32 	%r139, %r138, %r761;
	add.s32 	%r762, %r139, -9;
	setp.gt.u32 	%p89, %r762, 62;
	mov.f32 	%f687, 0f00000000;
	@%p89 bra 	$L__BB0_135;
	mul.hi.u32 	%r763, %r30, 477218589;
	mul.lo.s32 	%r764, %r763, 9;
	sub.s32 	%r140, %r30, %r764;
	add.s32 	%r765, %r140, -1;
	setp.gt.u32 	%p90, %r765, 6;
	@%p90 bra 	$L__BB0_135;
	cvt.u16.u32 	%rs187, %r139;
	mul.lo.s16 	%rs188, %rs187, 57;
	shr.u16 	%rs189, %rs188, 9;
	mul.lo.s16 	%rs190, %rs189, 7;
	cvt.u32.u16 	%r767, %rs190;
	and.b32  	%r768, %r767, 255;
	mad.lo.s32 	%r769, %r6, 1568, %r140;
	mad.lo.s32 	%r770, %r760, 49, %r769;
	add.s32 	%r771, %r770, %r768;
	add.s32 	%r772, %r771, -8;
	mul.wide.u32 	%rd94, %r772, 4;
	add.s64 	%rd95, %rd1, %rd94;
	ld.global.nc.f32 	%f687, [%rd95];
$L__BB0_135:
	st.shared.f32 	[%r8+176], %f687;
	add.s32 	%r141, %r3, 45;
	mul.hi.u32 	%r773, %r141, 53024288;
	mul.lo.s32 	%r774, %r773, 81;
	sub.s32 	%r142, %r141, %r774;
	add.s32 	%r775, %r142, -9;
	setp.gt.u32 	%p91, %r775, 62;
	mov.f32 	%f688, 0f00000000;
	@%p91 bra 	$L__BB0_138;
	mul.hi.u32 	%r776, %r3, 477218589;
	mul.lo.s32 	%r777, %r776, 9;
	sub.s32 	%r143, %r3, %r777;
	add.s32 	%r778, %r143, -1;
	setp.gt.u32 	%p92, %r778, 6;
	@%p92 bra 	$L__BB0_138;
	cvt.u16.u32 	%rs191, %r142;
	mul.lo.s16 	%rs192, %rs191, 57;
	shr.u16 	%rs193, %rs192, 9;
	mul.lo.s16 	%rs194, %rs193, 7;
	cvt.u32.u16 	%r780, %rs194;
	and.b32  	%r781, %r780, 255;
	mad.lo.s32 	%r782, %r6, 1568, %r143;
	mad.lo.s32 	%r783, %r773, 49, %r782;
	add.s32 	%r784, %r783, %r781;
	add.s32 	%r785, %r784, -8;
	mul.wide.u32 	%rd96, %r785, 4;
	add.s64 	%rd97, %rd1, %rd96;
	ld.global.nc.f32 	%f688, [%rd97];
$L__BB0_138:
	st.shared.f32 	[%r8+180], %f688;
	add.s32 	%r144, %r3, 46;
	mul.hi.u32 	%r786, %r144, 53024288;
	mul.lo.s32 	%r787, %r786, 81;
	sub.s32 	%r145, %r144, %r787;
	add.s32 	%r788, %r145, -9;
	setp.gt.u32 	%p93, %r788, 62;
	mov.f32 	%f689, 0f00000000;
	@%p93 bra 	$L__BB0_141;
	mul.hi.u32 	%r789, %r9, 477218589;
	mul.lo.s32 	%r790, %r789, 9;
	sub.s32 	%r146, %r9, %r790;
	add.s32 	%r791, %r146, -1;
	setp.gt.u32 	%p94, %r791, 6;
	@%p94 bra 	$L__BB0_141;
	cvt.u16.u32 	%rs195, %r145;
	mul.lo.s16 	%rs196, %rs195, 57;
	shr.u16 	%rs197, %rs196, 9;
	mul.lo.s16 	%rs198, %rs197, 7;
	cvt.u32.u16 	%r793, %rs198;
	and.b32  	%r794, %r793, 255;
	mad.lo.s32 	%r795, %r6, 1568, %r146;
	mad.lo.s32 	%r796, %r786, 49, %r795;
	add.s32 	%r797, %r796, %r794;
	add.s32 	%r798, %r797, -8;
	mul.wide.u32 	%rd98, %r798, 4;
	add.s64 	%rd99, %rd1, %rd98;
	ld.global.nc.f32 	%f689, [%rd99];
$L__BB0_141:
	st.shared.f32 	[%r8+184], %f689;
	add.s32 	%r147, %r3, 47;
	mul.hi.u32 	%r799, %r147, 53024288;
	mul.lo.s32 	%r800, %r799, 81;
	sub.s32 	%r148, %r147, %r800;
	add.s32 	%r801, %r148, -9;
	setp.gt.u32 	%p95, %r801, 62;
	mov.f32 	%f690, 0f00000000;
	@%p95 bra 	$L__BB0_144;
	mul.hi.u32 	%r802, %r12, 477218589;
	mul.lo.s32 	%r803, %r802, 9;
	sub.s32 	%r149, %r12, %r803;
	add.s32 	%r804, %r149, -1;
	setp.gt.u32 	%p96, %r804, 6;
	@%p96 bra 	$L__BB0_144;
	cvt.u16.u32 	%rs199, %r148;
	mul.lo.s16 	%rs200, %rs199, 57;
	shr.u16 	%rs201, %rs200, 9;
	mul.lo.s16 	%rs202, %rs201, 7;
	cvt.u32.u16 	%r806, %rs202;
	and.b32  	%r807, %r806, 255;
	mad.lo.s32 	%r808, %r6, 1568, %r149;
	mad.lo.s32 	%r809, %r799, 49, %r808;
	add.s32 	%r810, %r809, %r807;
	add.s32 	%r811, %r810, -8;
	mul.wide.u32 	%rd100, %r811, 4;
	add.s64 	%rd101, %rd1, %rd100;
	ld.global.nc.f32 	%f690, [%rd101];
$L__BB0_144:
	st.shared.f32 	[%r8+188], %f690;
	shl.b32 	%r150, %r6, 5;
	add.s32 	%r151, %r3, 48;
	mul.hi.u32 	%r152, %r151, 53024288;
	add.s32 	%r812, %r150, %r152;
	setp.gt.u32 	%p97, %r812, 63;
	@%p97 bra 	$L__BB0_150;
	mul.hi.u32 	%r813, %r151, 477218589;
	mad.lo.s32 	%r814, %r6, 288, %r813;
	setp.gt.u32 	%p98, %r814, 575;
	setp.gt.u32 	%p99, %r7, 5135;
	or.pred  	%p100, %p98, %p99;
	setp.gt.u32 	%p101, %r3, 2543;
	or.pred  	%p102, %p100, %p101;
	mov.f32 	%f691, 0f00000000;
	@%p102 bra 	$L__BB0_150;
	cvt.u16.u32 	%rs203, %r151;
	mul.hi.u16 	%rs204, %rs203, 25891;
	shr.u16 	%rs205, %rs204, 5;
	mul.lo.s16 	%rs206, %rs205, 81;
	sub.s16 	%rs1, %rs203, %rs206;
	add.s16 	%rs207, %rs1, -9;
	setp.gt.u16 	%p103, %rs207, 62;
	@%p103 bra 	$L__BB0_149;
	cvt.u16.u32 	%rs208, %r15;
	mul.hi.u16 	%rs209, %rs208, -7281;
	shr.u16 	%rs210, %rs209, 3;
	mul.lo.s16 	%rs211, %rs210, 9;
	sub.s16 	%rs2, %rs208, %rs211;
	add.s16 	%rs212, %rs2, -1;
	setp.gt.u16 	%p104, %rs212, 6;
	@%p104 bra 	$L__BB0_149;
	cvt.u32.u16 	%r817, %rs2;
	mul.lo.s32 	%r818, %r152, 49;
	mul.lo.s16 	%rs213, %rs1, 57;
	shr.u16 	%rs214, %rs213, 9;
	mul.lo.s16 	%rs215, %rs214, 7;
	cvt.u32.u16 	%r819, %rs215;
	and.b32  	%r820, %r819, 255;
	mad.lo.s32 	%r821, %r6, 1568, %r818;
	add.s32 	%r822, %r821, %r817;
	add.s32 	%r823, %r822, %r820;
	add.s32 	%r824, %r823, -8;
	mul.wide.u32 	%rd102, %r824, 4;
	add.s64 	%rd103, %rd1, %rd102;
	ld.global.nc.f32 	%f691, [%rd103];
$L__BB0_149:
	st.shared.f32 	[%r8+192], %f691;
$L__BB0_150:
	add.s32 	%r153, %r3, 49;
	mul.hi.u32 	%r154, %r153, 53024288;
	add.s32 	%r825, %r150, %r154;
	setp.gt.u32 	%p105, %r825, 63;
	@%p105 bra 	$L__BB0_156;
	mul.hi.u32 	%r826, %r153, 477218589;
	mad.lo.s32 	%r827, %r6, 288, %r826;
	setp.gt.u32 	%p106, %r827, 575;
	setp.gt.u32 	%p107, %r7, 5134;
	or.pred  	%p108, %p106, %p107;
	setp.gt.u32 	%p109, %r3, 2542;
	or.pred  	%p110, %p108, %p109;
	mov.f32 	%f692, 0f00000000;
	@%p110 bra 	$L__BB0_156;
	cvt.u16.u32 	%rs216, %r153;
	mul.hi.u16 	%rs217, %rs216, 25891;
	shr.u16 	%rs218, %rs217, 5;
	mul.lo.s16 	%rs219, %rs218, 81;
	sub.s16 	%rs3, %rs216, %rs219;
	add.s16 	%rs220, %rs3, -9;
	setp.gt.u16 	%p111, %rs220, 62;
	@%p111 bra 	$L__BB0_155;
	cvt.u16.u32 	%rs221, %r18;
	mul.hi.u16 	%rs222, %rs221, -7281;
	shr.u16 	%rs223, %rs222, 3;
	mul.lo.s16 	%rs224, %rs223, 9;
	sub.s16 	%rs4, %rs221, %rs224;
	add.s16 	%rs225, %rs4, -1;
	setp.gt.u16 	%p112, %rs225, 6;
	@%p112 bra 	$L__BB0_155;
	cvt.u32.u16 	%r830, %rs4;
	mul.lo.s32 	%r831, %r154, 49;
	mul.lo.s16 	%rs226, %rs3, 57;
	shr.u16 	%rs227, %rs226, 9;
	mul.lo.s16 	%rs228, %rs227, 7;
	cvt.u32.u16 	%r832, %rs228;
	and.b32  	%r833, %r832, 255;
	mad.lo.s32 	%r834, %r6, 1568, %r831;
	add.s32 	%r835, %r834, %r830;
	add.s32 	%r836, %r835, %r833;
	add.s32 	%r837, %r836, -8;
	mul.wide.u32 	%rd104, %r837, 4;
	add.s64 	%rd105, %rd1, %rd104;
	ld.global.nc.f32 	%f692, [%rd105];
$L__BB0_155:
	st.shared.f32 	[%r8+196], %f692;
$L__BB0_156:
	add.s32 	%r155, %r3, 50;
	mul.hi.u32 	%r156, %r155, 53024288;
	add.s32 	%r838, %r150, %r156;
	setp.gt.u32 	%p113, %r838, 63;
	@%p113 bra 	$L__BB0_162;
	mul.hi.u32 	%r839, %r155, 477218589;
	mad.lo.s32 	%r840, %r6, 288, %r839;
	setp.gt.u32 	%p114, %r840, 575;
	setp.gt.u32 	%p115, %r7, 5133;
	or.pred  	%p116, %p114, %p115;
	setp.gt.u32 	%p117, %r3, 2541;
	or.pred  	%p118, %p116, %p117;
	mov.f32 	%f693, 0f00000000;
	@%p118 bra 	$L__BB0_162;
	cvt.u16.u32 	%rs229, %r155;
	mul.hi.u16 	%rs230, %rs229, 25891;
	shr.u16 	%rs231, %rs230, 5;
	mul.lo.s16 	%rs232, %rs231, 81;
	sub.s16 	%rs5, %rs229, %rs232;
	add.s16 	%rs233, %rs5, -9;
	setp.gt.u16 	%p119, %rs233, 62;
	@%p119 bra 	$L__BB0_161;
	cvt.u16.u32 	%rs234, %r21;
	mul.hi.u16 	%rs235, %rs234, -7281;
	shr.u16 	%rs236, %rs235, 3;
	mul.lo.s16 	%rs237, %rs236, 9;
	sub.s16 	%rs6, %rs234, %rs237;
	add.s16 	%rs238, %rs6, -1;
	setp.gt.u16 	%p120, %rs238, 6;
	@%p120 bra 	$L__BB0_161;
	cvt.u32.u16 	%r843, %rs6;
	mul.lo.s32 	%r844, %r156, 49;
	mul.lo.s16 	%rs239, %rs5, 57;
	shr.u16 	%rs240, %rs239, 9;
	mul.lo.s16 	%rs241, %rs240, 7;
	cvt.u32.u16 	%r845, %rs241;
	and.b32  	%r846, %r845, 255;
	mad.lo.s32 	%r847, %r6, 1568, %r844;
	add.s32 	%r848, %r847, %r843;
	add.s32 	%r849, %r848, %r846;
	add.s32 	%r850, %r849, -8;
	mul.wide.u32 	%rd106, %r850, 4;
	add.s64 	%rd107, %rd1, %rd106;
	ld.global.nc.f32 	%f693, [%rd107];
$L__BB0_161:
	st.shared.f32 	[%r8+200], %f693;
$L__BB0_162:
	add.s32 	%r157, %r3, 51;
	mul.hi.u32 	%r158, %r157, 53024288;
	add.s32 	%r851, %r150, %r158;
	setp.gt.u32 	%p121, %r851, 63;
	@%p121 bra 	$L__BB0_168;
	mul.hi.u32 	%r852, %r157, 477218589;
	mad.lo.s32 	%r853, %r6, 288, %r852;
	setp.gt.u32 	%p122, %r853, 575;
	setp.gt.u32 	%p123, %r7, 5132;
	or.pred  	%p124, %p122, %p123;
	setp.gt.u32 	%p125, %r3, 2540;
	or.pred  	%p126, %p124, %p125;
	mov.f32 	%f694, 0f00000000;
	@%p126 bra 	$L__BB0_168;
	cvt.u16.u32 	%rs242, %r157;
	mul.hi.u16 	%rs243, %rs242, 25891;
	shr.u16 	%rs244, %rs243, 5;
	mul.lo.s16 	%rs245, %rs244, 81;
	sub.s16 	%rs7, %rs242, %rs245;
	add.s16 	%rs246, %rs7, -9;
	setp.gt.u16 	%p127, %rs246, 62;
	@%p127 bra 	$L__BB0_167;
	cvt.u16.u32 	%rs247, %r24;
	mul.hi.u16 	%rs248, %rs247, -7281;
	shr.u16 	%rs249, %rs248, 3;
	mul.lo.s16 	%rs250, %rs249, 9;
	sub.s16 	%rs8, %rs247, %rs250;
	add.s16 	%rs251, %rs8, -1;
	setp.gt.u16 	%p128, %rs251, 6;
	@%p128 bra 	$L__BB0_167;
	cvt.u32.u16 	%r856, %rs8;
	mul.lo.s32 	%r857, %r158, 49;
	mul.lo.s16 	%rs252, %rs7, 57;
	shr.u16 	%rs253, %rs252, 9;
	mul.lo.s16 	%rs254, %rs253, 7;
	cvt.u32.u16 	%r858, %rs254;
	and.b32  	%r859, %r858, 255;
	mad.lo.s32 	%r860, %r6, 1568, %r857;
	add.s32 	%r861, %r860, %r856;
	add.s32 	%r862, %r861, %r859;
	add.s32 	%r863, %r862, -8;
	mul.wide.u32 	%rd108, %r863, 4;
	add.s64 	%rd109, %rd1, %rd108;
	ld.global.nc.f32 	%f694, [%rd109];
$L__BB0_167:
	st.shared.f32 	[%r8+204], %f694;
$L__BB0_168:
	add.s32 	%r159, %r3, 52;
	mul.hi.u32 	%r160, %r159, 53024288;
	add.s32 	%r864, %r150, %r160;
	setp.gt.u32 	%p129, %r864, 63;
	@%p129 bra 	$L__BB0_174;
	mul.hi.u32 	%r865, %r159, 477218589;
	mad.lo.s32 	%r866, %r6, 288, %r865;
	setp.gt.u32 	%p130, %r866, 575;
	setp.gt.u32 	%p131, %r7, 5131;
	or.pred  	%p132, %p130, %p131;
	setp.gt.u32 	%p133, %r3, 2539;
	or.pred  	%p134, %p132, %p133;
	mov.f32 	%f695, 0f00000000;
	@%p134 bra 	$L__BB0_174;
	cvt.u16.u32 	%rs255, %r159;
	mul.hi.u16 	%rs256, %rs255, 25891;
	shr.u16 	%rs257, %rs256, 5;
	mul.lo.s16 	%rs258, %rs257, 81;
	sub.s16 	%rs9, %rs255, %rs258;
	add.s16 	%rs259, %rs9, -9;
	setp.gt.u16 	%p135, %rs259, 62;
	@%p135 bra 	$L__BB0_173;
	cvt.u16.u32 	%rs260, %r27;
	mul.hi.u16 	%rs261, %rs260, -7281;
	shr.u16 	%rs262, %rs261, 3;
	mul.lo.s16 	%rs263, %rs262, 9;
	sub.s16 	%rs10, %rs260, %rs263;
	add.s16 	%rs264, %rs10, -1;
	setp.gt.u16 	%p136, %rs264, 6;
	@%p136 bra 	$L__BB0_173;
	cvt.u32.u16 	%r869, %rs10;
	mul.lo.s32 	%r870, %r160, 49;
	mul.lo.s16 	%rs265, %rs9, 57;
	shr.u16 	%rs266, %rs265, 9;
	mul.lo.s16 	%rs267, %rs266, 7;
	cvt.u32.u16 	%r871, %rs267;
	and.b32  	%r872, %r871, 255;
	mad.lo.s32 	%r873, %r6, 1568, %r870;
	add.s32 	%r874, %r873, %r869;
	add.s32 	%r875, %r874, %r872;
	add.s32 	%r876, %r875, -8;
	mul.wide.u32 	%rd110, %r876, 4;
	add.s64 	%rd111, %rd1, %rd110;
	ld.global.nc.f32 	%f695, [%rd111];
$L__BB0_173:
	st.shared.f32 	[%r8+208], %f695;
$L__BB0_174:
	mov.u32 	%r161, %ctaid.z;
	mul.lo.s32 	%r162, %r6, 2304;
	mul.lo.s32 	%r163, %r1, 330;
	mul.lo.s32 	%r164, %r2, 48;
	add.s32 	%r877, %r162, %r163;
	add.s32 	%r165, %r877, %r164;
	mad.lo.s32 	%r878, %r161, 4608, %r165;
	cvta.to.global.u64 	%rd112, %rd3;
	mul.wide.u32 	%rd113, %r878, 4;
	add.s64 	%rd2, %rd112, %rd113;
	ld.global.nc.f32 	%f221, [%rd2];
	shl.b32 	%r879, %r165, 2;
	mov.u32 	%r880, _ZZ24default_function_kernel0E13kernel_shared;
	add.s32 	%r166, %r880, %r879;
	st.shared.f32 	[%r166], %f221;
	ld.global.nc.f32 	%f222, [%rd2+4];
	st.shared.f32 	[%r166+4], %f222;
	ld.global.nc.f32 	%f223, [%rd2+8];
	st.shared.f32 	[%r166+8], %f223;
	ld.global.nc.f32 	%f224, [%rd2+12];
	st.shared.f32 	[%r166+12], %f224;
	ld.global.nc.f32 	%f225, [%rd2+16];
	st.shared.f32 	[%r166+16], %f225;
	ld.global.nc.f32 	%f226, [%rd2+20];
	st.shared.f32 	[%r166+20], %f226;
	ld.global.nc.f32 	%f227, [%rd2+24];
	st.shared.f32 	[%r166+24], %f227;
	ld.global.nc.f32 	%f228, [%rd2+28];
	st.shared.f32 	[%r166+28], %f228;
	ld.global.nc.f32 	%f229, [%rd2+32];
	st.shared.f32 	[%r166+32], %f229;
	ld.global.nc.f32 	%f230, [%rd2+36];
	st.shared.f32 	[%r166+36], %f230;
	ld.global.nc.f32 	%f231, [%rd2+40];
	st.shared.f32 	[%r166+40], %f231;
	ld.global.nc.f32 	%f232, [%rd2+44];
	st.shared.f32 	[%r166+44], %f232;
	ld.global.nc.f32 	%f233, [%rd2+48];
	st.shared.f32 	[%r166+48], %f233;
	ld.global.nc.f32 	%f234, [%rd2+52];
	st.shared.f32 	[%r166+52], %f234;
	ld.global.nc.f32 	%f235, [%rd2+56];
	st.shared.f32 	[%r166+56], %f235;
	ld.global.nc.f32 	%f236, [%rd2+60];
	st.shared.f32 	[%r166+60], %f236;
	ld.global.nc.f32 	%f237, [%rd2+64];
	st.shared.f32 	[%r166+64], %f237;
	ld.global.nc.f32 	%f238, [%rd2+68];
	st.shared.f32 	[%r166+68], %f238;
	ld.global.nc.f32 	%f239, [%rd2+72];
	st.shared.f32 	[%r166+72], %f239;
	ld.global.nc.f32 	%f240, [%rd2+76];
	st.shared.f32 	[%r166+76], %f240;
	ld.global.nc.f32 	%f241, [%rd2+80];
	st.shared.f32 	[%r166+80], %f241;
	ld.global.nc.f32 	%f242, [%rd2+84];
	st.shared.f32 	[%r166+84], %f242;
	ld.global.nc.f32 	%f243, [%rd2+88];
	st.shared.f32 	[%r166+88], %f243;
	ld.global.nc.f32 	%f244, [%rd2+92];
	st.shared.f32 	[%r166+92], %f244;
	ld.global.nc.f32 	%f245, [%rd2+96];
	st.shared.f32 	[%r166+96], %f245;
	ld.global.nc.f32 	%f246, [%rd2+100];
	st.shared.f32 	[%r166+100], %f246;
	ld.global.nc.f32 	%f247, [%rd2+104];
	st.shared.f32 	[%r166+104], %f247;
	ld.global.nc.f32 	%f248, [%rd2+108];
	st.shared.f32 	[%r166+108], %f248;
	ld.global.nc.f32 	%f249, [%rd2+112];
	st.shared.f32 	[%r166+112], %f249;
	ld.global.nc.f32 	%f250, [%rd2+116];
	st.shared.f32 	[%r166+116], %f250;
	ld.global.nc.f32 	%f251, [%rd2+120];
	st.shared.f32 	[%r166+120], %f251;
	ld.global.nc.f32 	%f252, [%rd2+124];
	st.shared.f32 	[%r166+124], %f252;
	ld.global.nc.f32 	%f253, [%rd2+128];
	st.shared.f32 	[%r166+128], %f253;
	ld.global.nc.f32 	%f254, [%rd2+132];
	st.shared.f32 	[%r166+132], %f254;
	ld.global.nc.f32 	%f255, [%rd2+136];
	st.shared.f32 	[%r166+136], %f255;
	ld.global.nc.f32 	%f256, [%rd2+140];
	st.shared.f32 	[%r166+140], %f256;
	shl.b32 	%r167, %r6, 2;
	shl.b32 	%r881, %r2, 4;
	mad.lo.s32 	%r168, %r1, 110, %r881;
	add.s32 	%r882, %r168, 12;
	mul.hi.u32 	%r883, %r882, 22369622;
	add.s32 	%r169, %r167, %r883;
	setp.gt.u32 	%p137, %r169, 7;
	@%p137 bra 	$L__BB0_185;
	shl.b32 	%r884, %r6, 8;
	mul.hi.u32 	%r885, %r168, 1431655766;
	add.s32 	%r886, %r884, %r885;
	setp.gt.u32 	%p138, %r886, 507;
	@%p138 bra 	$L__BB0_185;
	mad.lo.s32 	%r170, %r6, 768, %r168;
	setp.gt.u32 	%p139, %r170, 1523;
	setp.gt.u32 	%p140, %r165, 4571;
	or.pred  	%p141, %p139, %p140;
	add.s32 	%r888, %r163, %r164;
	setp.gt.u32 	%p142, %r888, 2267;
	or.pred  	%p143, %p141, %p142;
	@%p143 bra 	$L__BB0_179;
	shl.b32 	%r889, %r161, 3;
	add.s32 	%r890, %r169, %r889;
	setp.gt.u32 	%p144, %r890, 31;
	@%p144 bra 	$L__BB0_179;
	ld.global.nc.f32 	%f257, [%rd2+144];
	st.shared.f32 	[%r166+144], %f257;
$L__BB0_179:
	setp.gt.u32 	%p145, %r170, 1523;
	setp.gt.u32 	%p146, %r165, 4570;
	or.pred  	%p147, %p145, %p146;
	setp.gt.u32 	%p148, %r888, 2266;
	or.pred  	%p149, %p147, %p148;
	@%p149 bra 	$L__BB0_182;
	shl.b32 	%r892, %r161, 3;
	add.s32 	%r893, %r169, %r892;
	setp.gt.u32 	%p150, %r893, 31;
	@%p150 bra 	$L__BB0_182;
	ld.global.nc.f32 	%f258, [%rd2+148];
	st.shared.f32 	[%r166+148], %f258;
$L__BB0_182:
	setp.gt.u32 	%p151, %r170, 1523;
	setp.gt.u32 	%p152, %r165, 4569;
	or.pred  	%p153, %p151, %p152;
	setp.gt.u32 	%p154, %r888, 2265;
	or.pred  	%p155, %p153, %p154;
	@%p155 bra 	$L__BB0_185;
	shl.b32 	%r895, %r161, 3;
	add.s32 	%r896, %r169, %r895;
	setp.gt.u32 	%p156, %r896, 31;
	@%p156 bra 	$L__BB0_185;
	ld.global.nc.f32 	%f259, [%rd2+152];
	st.shared.f32 	[%r166+152], %f259;
$L__BB0_185:
	add.s32 	%r172, %r168, 13;
	mul.hi.u32 	%r897, %r172, 22369622;
	add.s32 	%r173, %r167, %r897;
	setp.gt.u32 	%p157, %r173, 7;
	@%p157 bra 	$L__BB0_196;
	shl.b32 	%r898, %r6, 8;
	mul.hi.u32 	%r899, %r172, 1431655766;
	add.s32 	%r900, %r898, %r899;
	setp.gt.u32 	%p158, %r900, 511;
	@%p158 bra 	$L__BB0_196;
	mad.lo.s32 	%r174, %r6, 768, %r168;
	setp.gt.u32 	%p159, %r174, 1522;
	setp.gt.u32 	%p160, %r165, 4568;
	or.pred  	%p161, %p159, %p160;
	add.s32 	%r902, %r163, %r164;
	setp.gt.u32 	%p162, %r902, 2264;
	or.pred  	%p163, %p161, %p162;
	@%p163 bra 	$L__BB0_190;
	shl.b32 	%r903, %r161, 3;
	add.s32 	%r904, %r173, %r903;
	setp.gt.u32 	%p164, %r904, 31;
	@%p164 bra 	$L__BB0_190;
	ld.global.nc.f32 	%f260, [%rd2+156];
	st.shared.f32 	[%r166+156], %f260;
$L__BB0_190:
	setp.gt.u32 	%p165, %r174, 1522;
	setp.gt.u32 	%p166, %r165, 4567;
	or.pred  	%p167, %p165, %p166;
	setp.gt.u32 	%p168, %r902, 2263;
	or.pred  	%p169, %p167, %p168;
	@%p169 bra 	$L__BB0_193;
	shl.b32 	%r906, %r161, 3;
	add.s32 	%r907, %r173, %r906;
	setp.gt.u32 	%p170, %r907, 31;
	@%p170 bra 	$L__BB0_193;
	ld.global.nc.f32 	%f261, [%rd2+160];
	st.shared.f32 	[%r166+160], %f261;
$L__BB0_193:
	setp.gt.u32 	%p171, %r174, 1522;
	setp.gt.u32 	%p172, %r165, 4566;
	or.pred  	%p173, %p171, %p172;
	setp.gt.u32 	%p174, %r902, 2262;
	or.pred  	%p175, %p173, %p174;
	@%p175 bra 	$L__BB0_196;
	shl.b32 	%r909, %r161, 3;
	add.s32 	%r910, %r173, %r909;
	setp.gt.u32 	%p176, %r910, 31;
	@%p176 bra 	$L__BB0_196;
	ld.global.nc.f32 	%f262, [%rd2+164];
	st.shared.f32 	[%r166+164], %f262;
$L__BB0_196:
	add.s32 	%r176, %r168, 14;
	mul.hi.u32 	%r911, %r176, 22369622;
	add.s32 	%r912, %r167, %r911;
	setp.gt.u32 	%p177, %r912, 7;
	@%p177 bra 	$L__BB0_207;
	shl.b32 	%r913, %r6, 8;
	mul.hi.u32 	%r914, %r176, 1431655766;
	add.s32 	%r915, %r913, %r914;
	setp.gt.u32 	%p178, %r915, 511;
	@%p178 bra 	$L__BB0_207;
	mad.lo.s32 	%r177, %r6, 768, %r168;
	setp.gt.u32 	%p179, %r177, 1521;
	setp.gt.u32 	%p180, %r165, 4565;
	or.pred  	%p181, %p179, %p180;
	@%p181 bra 	$L__BB0_201;
	add.s32 	%r917, %r163, %r164;
	setp.gt.u32 	%p182, %r917, 2261;
	setp.gt.u32 	%p183, %r2, 5;
	or.pred  	%p184, %p183, %p182;
	@%p184 bra 	$L__BB0_201;
	ld.global.nc.f32 	%f263, [%rd2+168];
	st.shared.f32 	[%r166+168], %f263;
$L__BB0_201:
	setp.gt.u32 	%p185, %r177, 1521;
	setp.gt.u32 	%p186, %r165, 4564;
	or.pred  	%p187, %p185, %p186;
	@%p187 bra 	$L__BB0_204;
	add.s32 	%r919, %r163, %r164;
	setp.gt.u32 	%p188, %r919, 2260;
	setp.gt.u32 	%p189, %r2, 5;
	or.pred  	%p190, %p189, %p188;
	@%p190 bra 	$L__BB0_204;
	ld.global.nc.f32 	%f264, [%rd2+172];
	st.shared.f32 	[%r166+172], %f264;
$L__BB0_204:
	setp.gt.u32 	%p191, %r177, 1521;
	setp.gt.u32 	%p192, %r165, 4563;
	or.pred  	%p193, %p191, %p192;
	@%p193 bra 	$L__BB0_207;
	add.s32 	%r921, %r163, %r164;
	setp.gt.u32 	%p194, %r921, 2259;
	setp.gt.u32 	%p195, %r2, 5;
	or.pred  	%p196, %p195, %p194;
	@%p196 bra 	$L__BB0_207;
	ld.global.nc.f32 	%f265, [%rd2+176];
	st.shared.f32 	[%r166+176], %f265;
$L__BB0_207:
	add.s32 	%r922, %r168, 15;
	mul.hi.u32 	%r923, %r922, 22369622;
	add.s32 	%r924, %r167, %r923;
	setp.gt.u32 	%p197, %r924, 7;
	@%p197 bra 	$L__BB0_218;
	shl.b32 	%r925, %r6, 8;
	mul.hi.u32 	%r926, %r168, 1431655766;
	add.s32 	%r927, %r925, %r926;
	setp.gt.u32 	%p198, %r927, 506;
	@%p198 bra 	$L__BB0_218;
	mad.lo.s32 	%r178, %r6, 768, %r168;
	setp.gt.u32 	%p199, %r178, 1520;
	setp.gt.u32 	%p200, %r165, 4562;
	or.pred  	%p201, %p199, %p200;
	@%p201 bra 	$L__BB0_212;
	add.s32 	%r929, %r163, %r164;
	setp.gt.u32 	%p202, %r929, 2258;
	setp.gt.u32 	%p203, %r2, 5;
	or.pred  	%p204, %p203, %p202;
	@%p204 bra 	$L__BB0_212;
	ld.global.nc.f32 	%f266, [%rd2+180];
	st.shared.f32 	[%r166+180], %f266;
$L__BB0_212:
	setp.gt.u32 	%p205, %r178, 1520;
	setp.gt.u32 	%p206, %r165, 4561;
	or.pred  	%p207, %p205, %p206;
	@%p207 bra 	$L__BB0_215;
	add.s32 	%r931, %r163, %r164;
	setp.gt.u32 	%p208, %r931, 2257;
	setp.gt.u32 	%p209, %r2, 5;
	or.pred  	%p210, %p209, %p208;
	@%p210 bra 	$L__BB0_215;
	ld.global.nc.f32 	%f267, [%rd2+184];
	st.shared.f32 	[%r166+184], %f267;
$L__BB0_215:
	setp.gt.u32 	%p211, %r178, 1520;
	setp.gt.u32 	%p212, %r165, 4560;
	or.pred  	%p213, %p211, %p212;
	@%p213 bra 	$L__BB0_218;
	add.s32 	%r933, %r163, %r164;
	setp.gt.u32 	%p214, %r933, 2256;
	setp.gt.u32 	%p215, %r2, 5;
	or.pred  	%p216, %p215, %p214;
	@%p216 bra 	$L__BB0_218;
	ld.global.nc.f32 	%f268, [%rd2+188];
	st.shared.f32 	[%r166+188], %f268;
$L__BB0_218:
	bar.sync 	0;
	add.s32 	%r936, %r162, %r880;
	add.s32 	%r945, %r936, 9216;
	mov.f32 	%f696, 0f00000000;
	mov.b32 	%r946, 648;
	shl.b32 	%r937, %r2, 2;
	mad.lo.s32 	%r938, %r1, 36, %r937;
	add.s32 	%r940, %r200, %r938;
	mov.f32 	%f697, %f696;
	mov.f32 	%f698, %f696;
	mov.f32 	%f699, %f696;
$L__BB0_219:
	add.s32 	%r941, %r940, %r946;
	ld.shared.f32 	%f270, [%r941+-648];
	ld.shared.f32 	%f271, [%r941+-324];
	ld.shared.f32 	%f272, [%r941];
	ld.shared.f32 	%f273, [%r941+324];
	ld.shared.f32 	%f274, [%r945+-9216];
	ld.shared.f32 	%f275, [%r945+-4608];
	ld.shared.f32 	%f276, [%r945];
	ld.shared.f32 	%f277, [%r945+4608];
	ld.shared.f32 	%f278, [%r945+-9180];
	ld.shared.f32 	%f279, [%r945+-4572];
	ld.shared.f32 	%f280, [%r945+36];
	ld.shared.f32 	%f281, [%r945+4644];
	ld.shared.f32 	%f282, [%r945+-9144];
	ld.shared.f32 	%f283, [%r945+-4536];
	ld.shared.f32 	%f284, [%r945+72];
	ld.shared.f32 	%f285, [%r945+4680];
	ld.shared.f32 	%f286, [%r945+-9108];
	ld.shared.f32 	%f287, [%r945+-4500];
	ld.shared.f32 	%f288, [%r945+108];
	ld.shared.f32 	%f289, [%r945+4716];
	fma.rn.f32 	%f290, %f270, %f274, %f699;
	fma.rn.f32 	%f291, %f270, %f275, %f698;
	fma.rn.f32 	%f292, %f270, %f276, %f697;
	fma.rn.f32 	%f293, %f270, %f277, %f696;
	fma.rn.f32 	%f294, %f271, %f278, %f290;
	fma.rn.f32 	%f295, %f271, %f279, %f291;
	fma.rn.f32 	%f296, %f271, %f280, %f292;
	fma.rn.f32 	%f297, %f271, %f281, %f293;
	fma.rn.f32 	%f298, %f272, %f282, %f294;
	fma.rn.f32 	%f299, %f272, %f283, %f295;
	fma.rn.f32 	%f300, %f272, %f284, %f296;
	fma.rn.f32 	%f301, %f272, %f285, %f297;
	fma.rn.f32 	%f302, %f273, %f286, %f298;
	fma.rn.f32 	%f303, %f273, %f287, %f299;
	fma.rn.f32 	%f304, %f273, %f288, %f300;
	fma.rn.f32 	%f305, %f273, %f289, %f301;
	ld.shared.f32 	%f306, [%r941+-644];
	ld.shared.f32 	%f307, [%r941+-320];
	ld.shared.f32 	%f308, [%r941+4];
	ld.shared.f32 	%f309, [%r941+328];
	ld.shared.f32 	%f310, [%r945+-9212];
	ld.shared.f32 	%f311, [%r945+-4604];
	ld.shared.f32 	%f312, [%r945+4];
	ld.shared.f32 	%f313, [%r945+4612];
	ld.shared.f32 	%f314, [%r945+-9176];
	ld.shared.f32 	%f315, [%r945+-4568];
	ld.shared.f32 	%f316, [%r945+40];
	ld.shared.f32 	%f317, [%r945+4648];
	ld.shared.f32 	%f318, [%r945+-9140];
	ld.shared.f32 	%f319, [%r945+-4532];
	ld.shared.f32 	%f320, [%r945+76];
	ld.shared.f32 	%f321, [%r945+4684];
	ld.shared.f32 	%f322, [%r945+-9104];
	ld.shared.f32 	%f323, [%r945+-4496];
	ld.shared.f32 	%f324, [%r945+112];
	ld.shared.f32 	%f325, [%r945+4720];
	fma.rn.f32 	%f326, %f306, %f310, %f302;
	fma.rn.f32 	%f327, %f306, %f311, %f303;
	fma.rn.f32 	%f328, %f306, %f312, %f304;
	fma.rn.f32 	%f329, %f306, %f313, %f305;
	fma.rn.f32 	%f330, %f307, %f314, %f326;
	fma.rn.f32 	%f331, %f307, %f315, %f327;
	fma.rn.f32 	%f332, %f307, %f316, %f328;
	fma.rn.f32 	%f333, %f307, %f317, %f329;
	fma.rn.f32 	%f334, %f308, %f318, %f330;
	fma.rn.f32 	%f335, %f308, %f319, %f331;
	fma.rn.f32 	%f336, %f308, %f320, %f332;
	fma.rn.f32 	%f337, %f308, %f321, %f333;
	fma.rn.f32 	%f338, %f309, %f322, %f334;
	fma.rn.f32 	%f339, %f309, %f323, %f335;
	fma.rn.f32 	%f340, %f309, %f324, %f336;
	fma.rn.f32 	%f341, %f309, %f325, %f337;
	ld.shared.f32 	%f342, [%r941+-640];
	ld.shared.f32 	%f343, [%r941+-316];
	ld.shared.f32 	%f344, [%r941+8];
	ld.shared.f32 	%f345, [%r941+332];
	ld.shared.f32 	%f346, [%r945+-9208];
	ld.shared.f32 	%f347, [%r945+-4600];
	ld.shared.f32 	%f348, [%r945+8];
	ld.shared.f32 	%f349, [%r945+4616];
	ld.shared.f32 	%f350, [%r945+-9172];
	ld.shared.f32 	%f351, [%r945+-4564];
	ld.shared.f32 	%f352, [%r945+44];
	ld.shared.f32 	%f353, [%r945+4652];
	ld.shared.f32 	%f354, [%r945+-9136];
	ld.shared.f32 	%f355, [%r945+-4528];
	ld.shared.f32 	%f356, [%r945+80];
	ld.shared.f32 	%f357, [%r945+4688];
	ld.shared.f32 	%f358, [%r945+-9100];
	ld.shared.f32 	%f359, [%r945+-4492];
	ld.shared.f32 	%f360, [%r945+116];
	ld.shared.f32 	%f361, [%r945+4724];
	fma.rn.f32 	%f362, %f342, %f346, %f338;
	fma.rn.f32 	%f363, %f342, %f347, %f339;
	fma.rn.f32 	%f364, %f342, %f348, %f340;
	fma.rn.f32 	%f365, %f342, %f349, %f341;
	fma.rn.f32 	%f366, %f343, %f350, %f362;
	fma.rn.f32 	%f367, %f343, %f351, %f363;
	fma.rn.f32 	%f368, %f343, %f352, %f364;
	fma.rn.f32 	%f369, %f343, %f353, %f365;
	fma.rn.f32 	%f370, %f344, %f354, %f366;
	fma.rn.f32 	%f371, %f344, %f355, %f367;
	fma.rn.f32 	%f372, %f344, %f356, %f368;
	fma.rn.f32 	%f373, %f344, %f357, %f369;
	fma.rn.f32 	%f374, %f345, %f358, %f370;
	fma.rn.f32 	%f375, %f345, %f359, %f371;
	fma.rn.f32 	%f376, %f345, %f360, %f372;
	fma.rn.f32 	%f377, %f345, %f361, %f373;
	ld.shared.f32 	%f378, [%r941+-612];
	ld.shared.f32 	%f379, [%r941+-288];
	ld.shared.f32 	%f380, [%r941+36];
	ld.shared.f32 	%f381, [%r941+360];
	ld.shared.f32 	%f382, [%r945+-9204];
	ld.shared.f32 	%f383, [%r945+-4596];
	ld.shared.f32 	%f384, [%r945+12];
	ld.shared.f32 	%f385, [%r945+4620];
	ld.shared.f32 	%f386, [%r945+-9168];
	ld.shared.f32 	%f387, [%r945+-4560];
	ld.shared.f32 	%f388, [%r945+48];
	ld.shared.f32 	%f389, [%r945+4656];
	ld.shared.f32 	%f390, [%r945+-9132];
	ld.shared.f32 	%f391, [%r945+-4524];
	ld.shared.f32 	%f392, [%r945+84];
	ld.shared.f32 	%f393, [%r945+4692];
	ld.shared.f32 	%f394, [%r945+-9096];
	ld.shared.f32 	%f395, [%r945+-4488];
	ld.shared.f32 	%f396, [%r945+120];
	ld.shared.f32 	%f397, [%r945+4728];
	fma.rn.f32 	%f398, %f378, %f382, %f374;
	fma.rn.f32 	%f399, %f378, %f383, %f375;
	fma.rn.f32 	%f400, %f378, %f384, %f376;
	fma.rn.f32 	%f401, %f378, %f385, %f377;
	fma.rn.f32 	%f402, %f379, %f386, %f398;
	fma.rn.f32 	%f403, %f379, %f387, %f399;
	fma.rn.f32 	%f404, %f379, %f388, %f400;
	fma.rn.f32 	%f405, %f379, %f389, %f401;
	fma.rn.f32 	%f406, %f380, %f390, %f402;
	fma.rn.f32 	%f407, %f380, %f391, %f403;
	fma.rn.f32 	%f408, %f380, %f392, %f404;
	fma.rn.f32 	%f409, %f380, %f393, %f405;
	fma.rn.f32 	%f410, %f381, %f394, %f406;
	fma.rn.f32 	%f411, %f381, %f395, %f407;
	fma.rn.f32 	%f412, %f381, %f396, %f408;
	fma.rn.f32 	%f413, %f381, %f397, %f409;
	ld.shared.f32 	%f414, [%r941+-608];
	ld.shared.f32 	%f415, [%r941+-284];
	ld.shared.f32 	%f416, [%r941+40];
	ld.shared.f32 	%f417, [%r941+364];
	ld.shared.f32 	%f418, [%r945+-9200];
	ld.shared.f32 	%f419, [%r945+-4592];
	ld.shared.f32 	%f420, [%r945+16];
	ld.shared.f32 	%f421, [%r945+4624];
	ld.shared.f32 	%f422, [%r945+-9164];
	ld.shared.f32 	%f423, [%r945+-4556];
	ld.shared.f32 	%f424, [%r945+52];
	ld.shared.f32 	%f425, [%r945+4660];
	ld.shared.f32 	%f426, [%r945+-9128];
	ld.shared.f32 	%f427, [%r945+-4520];
	ld.shared.f32 	%f428, [%r945+88];
	ld.shared.f32 	%f429, [%r945+4696];
	ld.shared.f32 	%f430, [%r945+-9092];
	ld.shared.f32 	%f431, [%r945+-4484];
	ld.shared.f32 	%f432, [%r945+124];
	ld.shared.f32 	%f433, [%r945+4732];
	fma.rn.f32 	%f434, %f414, %f418, %f410;
	fma.rn.f32 	%f435, %f414, %f419, %f411;
	fma.rn.f32 	%f436, %f414, %f420, %f412;
	fma.rn.f32 	%f437, %f414, %f421, %f413;
	fma.rn.f32 	%f438, %f415, %f422, %f434;
	fma.rn.f32 	%f439, %f415, %f423, %f435;
	fma.rn.f32 	%f440, %f415, %f424, %f436;
	fma.rn.f32 	%f441, %f415, %f425, %f437;
	fma.rn.f32 	%f442, %f416, %f426, %f438;
	fma.rn.f32 	%f443, %f416, %f427, %f439;
	fma.rn.f32 	%f444, %f416, %f428, %f440;
	fma.rn.f32 	%f445, %f416, %f429, %f441;
	fma.rn.f32 	%f446, %f417, %f430, %f442;
	fma.rn.f32 	%f447, %f417, %f431, %f443;
	fma.rn.f32 	%f448, %f417, %f432, %f444;
	fma.rn.f32 	%f449, %f417, %f433, %f445;
	ld.shared.f32 	%f450, [%r941+-604];
	ld.shared.f32 	%f451, [%r941+-280];
	ld.shared.f32 	%f452, [%r941+44];
	ld.shared.f32 	%f453, [%r941+368];
	ld.shared.f32 	%f454, [%r945+-9196];
	ld.shared.f32 	%f455, [%r945+-4588];
	ld.shared.f32 	%f456, [%r945+20];
	ld.shared.f32 	%f457, [%r945+4628];
	ld.shared.f32 	%f458, [%r945+-9160];
	ld.shared.f32 	%f459, [%r945+-4552];
	ld.shared.f32 	%f460, [%r945+56];
	ld.shared.f32 	%f461, [%r945+4664];
	ld.shared.f32 	%f462, [%r945+-9124];
	ld.shared.f32 	%f463, [%r945+-4516];
	ld.shared.f32 	%f464, [%r945+92];
	ld.shared.f32 	%f465, [%r945+4700];
	ld.shared.f32 	%f466, [%r945+-9088];
	ld.shared.f32 	%f467, [%r945+-4480];
	ld.shared.f32 	%f468, [%r945+128];
	ld.shared.f32 	%f469, [%r945+4736];
	fma.rn.f32 	%f470, %f450, %f454, %f446;
	fma.rn.f32 	%f471, %f450, %f455, %f447;
	fma.rn.f32 	%f472, %f450, %f456, %f448;
	fma.rn.f32 	%f473, %f450, %f457, %f449;
	fma.rn.f32 	%f474, %f451, %f458, %f470;
	fma.rn.f32 	%f475, %f451, %f459, %f471;
	fma.rn.f32 	%f476, %f451, %f460, %f472;
	fma.rn.f32 	%f477, %f451, %f461, %f473;
	fma.rn.f32 	%f478, %f452, %f462, %f474;
	fma.rn.f32 	%f479, %f452, %f463, %f475;
	fma.rn.f32 	%f480, %f452, %f464, %f476;
	fma.rn.f32 	%f481, %f452, %f465, %f477;
	fma.rn.f32 	%f482, %f453, %f466, %f478;
	fma.rn.f32 	%f483, %f453, %f467, %f479;
	fma.rn.f32 	%f484, %f453, %f468, %f480;
	fma.rn.f32 	%f485, %f453, %f469, %f481;
	ld.shared.f32 	%f486, [%r941+-576];
	ld.shared.f32 	%f487, [%r941+-252];
	ld.shared.f32 	%f488, [%r941+72];
	ld.shared.f32 	%f489, [%r941+396];
	ld.shared.f32 	%f490, [%r945+-9192];
	ld.shared.f32 	%f491, [%r945+-4584];
	ld.shared.f32 	%f492, [%r945+24];
	ld.shared.f32 	%f493, [%r945+4632];
	ld.shared.f32 	%f494, [%r945+-9156];
	ld.shared.f32 	%f495, [%r945+-4548];
	ld.shared.f32 	%f496, [%r945+60];
	ld.shared.f32 	%f497, [%r945+4668];
	ld.shared.f32 	%f498, [%r945+-9120];
	ld.shared.f32 	%f499, [%r945+-4512];
	ld.shared.f32 	%f500, [%r945+96];
	ld.shared.f32 	%f501, [%r945+4704];
	ld.shared.f32 	%f502, [%r945+-9084];
	ld.shared.f32 	%f503, [%r945+-4476];
	ld.shared.f32 	%f504, [%r945+132];
	ld.shared.f32 	%f505, [%r945+4740];
	fma.rn.f32 	%f506, %f486, %f490, %f482;
	fma.rn.f32 	%f507, %f486, %f491, %f483;
	fma.rn.f32 	%f508, %f486, %f492, %f484;
	fma.rn.f32 	%f509, %f486, %f493, %f485;
	fma.rn.f32 	%f510, %f487, %f494, %f506;
	fma.rn.f32 	%f511, %f487, %f495, %f507;
	fma.rn.f32 	%f512, %f487, %f496, %f508;
	fma.rn.f32 	%f513, %f487, %f497, %f509;
	fma.rn.f32 	%f514, %f488, %f498, %f510;
	fma.rn.f32 	%f515, %f488, %f499, %f511;
	fma.rn.f32 	%f516, %f488, %f500, %f512;
	fma.rn.f32 	%f517, %f488, %f501, %f513;
	fma.rn.f32 	%f518, %f489, %f502, %f514;
	fma.rn.f32 	%f519, %f489, %f503, %f515;
	fma.rn.f32 	%f520, %f489, %f504, %f516;
	fma.rn.f32 	%f521, %f489, %f505, %f517;
	ld.shared.f32 	%f522, [%r941+-572];
	ld.shared.f32 	%f523, [%r941+-248];
	ld.shared.f32 	%f524, [%r941+76];
	ld.shared.f32 	%f525, [%r941+400];
	ld.shared.f32 	%f526, [%r945+-9188];
	ld.shared.f32 	%f527, [%r945+-4580];
	ld.shared.f32 	%f528, [%r945+28];
	ld.shared.f32 	%f529, [%r945+4636];
	ld.shared.f32 	%f530, [%r945+-9152];
	ld.shared.f32 	%f531, [%r945+-4544];
	ld.shared.f32 	%f532, [%r945+64];
	ld.shared.f32 	%f533, [%r945+4672];
	ld.shared.f32 	%f534, [%r945+-9116];
	ld.shared.f32 	%f535, [%r945+-4508];
	ld.shared.f32 	%f536, [%r945+100];
	ld.shared.f32 	%f537, [%r945+4708];
	ld.shared.f32 	%f538, [%r945+-9080];
	ld.shared.f32 	%f539, [%r945+-4472];
	ld.shared.f32 	%f540, [%r945+136];
	ld.shared.f32 	%f541, [%r945+4744];
	fma.rn.f32 	%f542, %f522, %f526, %f518;
	fma.rn.f32 	%f543, %f522, %f527, %f519;
	fma.rn.f32 	%f544, %f522, %f528, %f520;
	fma.rn.f32 	%f545, %f522, %f529, %f521;
	fma.rn.f32 	%f546, %f523, %f530, %f542;
	fma.rn.f32 	%f547, %f523, %f531, %f543;
	fma.rn.f32 	%f548, %f523, %f532, %f544;
	fma.rn.f32 	%f549, %f523, %f533, %f545;
	fma.rn.f32 	%f550, %f524, %f534, %f546;
	fma.rn.f32 	%f551, %f524, %f535, %f547;
	fma.rn.f32 	%f552, %f524, %f536, %f548;
	fma.rn.f32 	%f553, %f524, %f537, %f549;
	fma.rn.f32 	%f554, %f525, %f538, %f550;
	fma.rn.f32 	%f555, %f525, %f539, %f551;
	fma.rn.f32 	%f556, %f525, %f540, %f552;
	fma.rn.f32 	%f557, %f525, %f541, %f553;
	ld.shared.f32 	%f558, [%r941+-568];
	ld.shared.f32 	%f559, [%r941+-244];
	ld.shared.f32 	%f560, [%r941+80];
	ld.shared.f32 	%f561, [%r941+404];
	ld.shared.f32 	%f562, [%r945+-9184];
	ld.shared.f32 	%f563, [%r945+-4576];
	ld.shared.f32 	%f564, [%r945+32];
	ld.shared.f32 	%f565, [%r945+4640];
	ld.shared.f32 	%f566, [%r945+-9148];
	ld.shared.f32 	%f567, [%r945+-4540];
	ld.shared.f32 	%f568, [%r945+68];
	ld.shared.f32 	%f569, [%r945+4676];
	ld.shared.f32 	%f570, [%r945+-9112];
	ld.shared.f32 	%f571, [%r945+-4504];
	ld.shared.f32 	%f572, [%r945+104];
	ld.shared.f32 	%f573, [%r945+4712];
	ld.shared.f32 	%f574, [%r945+-9076];
	ld.shared.f32 	%f575, [%r945+-4468];
	ld.shared.f32 	%f576, [%r945+140];
	ld.shared.f32 	%f577, [%r945+4748];
	fma.rn.f32 	%f578, %f558, %f562, %f554;
	fma.rn.f32 	%f579, %f558, %f563, %f555;
	fma.rn.f32 	%f580, %f558, %f564, %f556;
	fma.rn.f32 	%f581, %f558, %f565, %f557;
	fma.rn.f32 	%f582, %f559, %f566, %f578;
	fma.rn.f32 	%f583, %f559, %f567, %f579;
	fma.rn.f32 	%f584, %f559, %f568, %f580;
	fma.rn.f32 	%f585, %f559, %f569, %f581;
	fma.rn.f32 	%f586, %f560, %f570, %f582;
	fma.rn.f32 	%f587, %f560, %f571, %f583;
	fma.rn.f32 	%f588, %f560, %f572, %f584;
	fma.rn.f32 	%f589, %f560, %f573, %f585;
	fma.rn.f32 	%f699, %f561, %f574, %f586;
	fma.rn.f32 	%f698, %f561, %f575, %f587;
	fma.rn.f32 	%f697, %f561, %f576, %f588;
	fma.rn.f32 	%f696, %f561, %f577, %f589;
	add.s32 	%r946, %r946, 1296;
	add.s32 	%r945, %r945, 144;
	setp.ne.s32 	%p217, %r946, 21384;
	@%p217 bra 	$L__BB0_219;
	ld.param.u64 	%rd117, [default_function_kernel0_param_2];
	cvta.to.global.u64 	%rd114, %rd117;
	mad.lo.s32 	%r942, %r6, 49, %r2;
	mad.lo.s32 	%r943, %r161, 392, %r942;
	mad.lo.s32 	%r944, %r1, 7, %r943;
	mul.wide.u32 	%rd115, %r944, 4;
	add.s64 	%rd116, %rd114, %rd115;
	st.global.f32 	[%rd116], %f699;
	st.global.f32 	[%rd116+392], %f698;
	st.global.f32 	[%rd116+784], %f697;
	st.global.f32 	[%rd116+1176], %f696;
	ret;

}
	// .globl	_Z9transformPfS_
.visible .entry _Z9transformPfS_(
	.param .u64 .ptr .align 1 _Z9transformPfS__param_0,
	.param .u64 .ptr .align 1 _Z9transformPfS__param_1
)
{
	.reg .pred 	%p<8>;
	.reg .b16 	%rs<19>;
	.reg .b32 	%r<40>;
	.reg .b32 	%f<2>;
	.reg .b64 	%rd<9>;

	ld.param.u64 	%rd3, [_Z9transformPfS__param_0];
	ld.param.u64 	%rd4, [_Z9transformPfS__param_1];
	mov.u32 	%r21, %ctaid.x;
	mov.u32 	%r1, %ntid.x;
	mov.u32 	%r22, %tid.x;
	mad.lo.s32 	%r35, %r21, %r1, %r22;
	setp.gt.u32 	%p1, %r35, 3135;
	@%p1 bra 	$L__BB1_9;
	mov.u32 	%r23, %nctaid.x;
	mul.lo.s32 	%r3, %r23, %r1;
	cvta.to.global.u64 	%rd1, %rd3;
	cvta.to.global.u64 	%rd2, %rd4;
$L__BB1_2:
	mul.wide.u32 	%rd5, %r35, 4;
	add.s64 	%rd6, %rd1, %rd5;
	ld.global.f32 	%f1, [%rd6];
	cvt.u16.u32 	%rs1, %r35;
	mul.hi.u16 	%rs2, %rs1, 20063;
	sub.s16 	%rs3, %rs1, %rs2;
	shr.u16 	%rs4, %rs3, 1;
	add.s16 	%rs5, %rs4, %rs2;
	shr.u16 	%rs6, %rs5, 5;
	mul.lo.s16 	%rs7, %rs6, 49;
	sub.s16 	%rs8, %rs1, %rs7;
	mul.lo.s16 	%rs9, %rs8, 37;
	shr.u16 	%rs10, %rs9, 8;
	add.s16 	%rs11, %rs10, 1;
	cvt.u32.u16 	%r24, %rs11;
	and.b32  	%r5, %r24, 255;
	mul.lo.s16 	%rs12, %rs10, 7;
	sub.s16 	%rs13, %rs8, %rs12;
	add.s16 	%rs14, %rs13, 1;
	cvt.u32.u16 	%r25, %rs14;
	and.b32  	%r6, %r25, 255;
	setp.gt.u16 	%p2, %rs8, 27;
	selp.u32 	%r36, 1, 0, %p2;
	and.b16  	%rs15, %rs14, 255;
	mul.lo.s16 	%rs16, %rs15, 86;
	shr.u16 	%rs17, %rs16, 8;
	cvt.u32.u16 	%r8, %rs17;
	mul.lo.s16 	%rs18, %rs6, 210;
	cvt.u32.u16 	%r26, %rs18;
	mul.wide.u16 	%r27, %rs17, 32;
	cvt.u32.u16 	%r28, %rs8;
	mul.hi.u32 	%r29, %r28, 613566757;
	mad.lo.s32 	%r30, %r29, 5, %r27;
	add.s32 	%r31, %r30, %r26;
	add.s32 	%r9, %r31, %r6;
	mul.wide.u16 	%r10, %rs17, 3;
$L__BB1_3:
	mad.lo.s32 	%r32, %r36, 5, 7;
	setp.le.u32 	%p3, %r32, %r5;
	@%p3 bra 	$L__BB1_8;
	mad.lo.s32 	%r38, %r36, 80, %r9;
	mov.u32 	%r37, %r10;
	mov.u32 	%r39, %r8;
$L__BB1_5:
	add.s32 	%r16, %r37, -3;
	add.s32 	%r33, %r37, 5;
	setp.le.u32 	%p4, %r33, %r6;
	@%p4 bra 	$L__BB1_7;
	add.s32 	%r34, %r38, 5;
	mul.wide.u32 	%rd7, %r34, 4;
	add.s64 	%rd8, %rd2, %rd7;
	st.global.f32 	[%rd8], %f1;
	setp.gt.s32 	%p5, %r39, 0;
	add.s32 	%r39, %r39, -1;
	add.s32 	%r38, %r38, -32;
	mov.u32 	%r37, %r16;
	@%p5 bra 	$L__BB1_5;
$L__BB1_7:
	add.s32 	%r19, %r36, -1;
	setp.gt.s32 	%p6, %r36, 0;
	mov.u32 	%r36, %r19;
	@%p6 bra 	$L__BB1_3;
$L__BB1_8:
	add.s32 	%r35, %r35, %r3;
	setp.lt.u32 	%p7, %r35, 3136;
	@%p7 bra 	$L__BB1_2;
$L__BB1_9:
	ret;

}
	// .globl	_Z6conv2dPfPKfS_
.visible .entry _Z6conv2dPfPKfS_(
	.param .u64 .ptr .align 1 _Z6conv2dPfPKfS__param_0,
	.param .u64 .ptr .align 1 _Z6conv2dPfPKfS__param_1,
	.param .u64 .ptr .align 1 _Z6conv2dPfPKfS__param_2
)
{
	.reg .pred 	%p<20>;
	.reg .b32 	%r<94>;
	.reg .b32 	%f<733>;
	.reg .b64 	%rd<118>;
	// demoted variable
	.shared .align 4 .b8 _ZZ6conv2dPfPKfS_E5input[560];
	ld.param.u64 	%rd3, [_Z6conv2dPfPKfS__param_0];
	mov.u32 	%r1, %ctaid.x;
	mul.hi.u32 	%r2, %r1, 715827883;
	mad.lo.s32 	%r31, %r2, -6, %r1;
	mul.hi.u32 	%r32, %r31, -1431655765;
	shr.u32 	%r3, %r32, 1;
	mul.lo.s32 	%r33, %r3, 3;
	sub.s32 	%r4, %r31, %r33;
	mov.u32 	%r34, %tid.x;
	shr.u32 	%r90, %r34, 5;
	and.b32  	%r6, %r34, 31;
	shl.b32 	%r7, %r2, 2;
	setp.gt.u32 	%p1, %r34, 127;
	add.s32 	%r89, %r90, %r7;
	setp.gt.u32 	%p2, %r89, 63;
	or.pred  	%p3, %p1, %p2;
	@%p3 bra 	$L__BB2_5;
	mov.u32 	%r36, %ntid.x;
	shr.u32 	%r9, %r36, 5;
	shl.b32 	%r37, %r6, 2;
	mov.u32 	%r38, _ZZ6conv2dPfPKfS_E5input;
	add.s32 	%r10, %r38, %r37;
	mad.lo.s32 	%r39, %r1, 35, %r6;
	mul.lo.s32 	%r40, %r2, 210;
	sub.s32 	%r11, %r39, %r40;
	cvta.to.global.u64 	%rd1, %rd3;
$L__BB2_2:
	mad.lo.s32 	%r92, %r90, 140, %r10;
	mad.lo.s32 	%r91, %r89, 210, %r11;
	mov.u32 	%r93, %r6;
$L__BB2_3:
	mul.wide.u32 	%rd6, %r91, 4;
	add.s64 	%rd7, %rd1, %rd6;
	ld.global.nc.f32 	%f16, [%rd7];
	st.shared.f32 	[%r92], %f16;
	add.s32 	%r19, %r93, 32;
	add.s32 	%r92, %r92, 128;
	add.s32 	%r91, %r91, 32;
	setp.lt.u32 	%p4, %r93, 3;
	mov.u32 	%r93, %r19;
	@%p4 bra 	$L__BB2_3;
	add.s32 	%r90, %r90, %r9;
	setp.lt.u32 	%p5, %r90, 4;
	add.s32 	%r89, %r90, %r7;
	setp.lt.u32 	%p6, %r89, 64;
	and.pred  	%p7, %p5, %p6;
	@%p7 bra 	$L__BB2_2;
$L__BB2_5:
	ld.param.u64 	%rd117, [_Z6conv2dPfPKfS__param_2];
	ld.param.u64 	%rd116, [_Z6conv2dPfPKfS__param_1];
	cvta.to.global.u64 	%rd2, %rd117;
	mul.lo.s32 	%r24, %r4, 3;
	cvta.to.global.u64 	%rd8, %rd116;
	bar.sync 	0;
	mov.u32 	%r42, %tid.x;
	mad.lo.s32 	%r43, %r2, 1152, %r42;
	mul.wide.u32 	%rd9, %r43, 4;
	add.s64 	%rd10, %rd8, %rd9;
	ld.global.nc.f32 	%f17, [%rd10];
	add.s32 	%r44, %r43, 32;
	mul.wide.u32 	%rd11, %r44, 4;
	add.s64 	%rd12, %rd8, %rd11;
	ld.global.nc.f32 	%f18, [%rd12];
	add.s32 	%r45, %r43, 64;
	mul.wide.u32 	%rd13, %r45, 4;
	add.s64 	%rd14, %rd8, %rd13;
	ld.global.nc.f32 	%f19, [%rd14];
	add.s32 	%r46, %r43, 96;
	mul.wide.u32 	%rd15, %r46, 4;
	add.s64 	%rd16, %rd8, %rd15;
	ld.global.nc.f32 	%f20, [%rd16];
	add.s32 	%r47, %r43, 128;
	mul.wide.u32 	%rd17, %r47, 4;
	add.s64 	%rd18, %rd8, %rd17;
	ld.global.nc.f32 	%f21, [%rd18];
	add.s32 	%r48, %r43, 160;
	mul.wide.u32 	%rd19, %r48, 4;
	add.s64 	%rd20, %rd8, %rd19;
	ld.global.nc.f32 	%f22, [%rd20];
	add.s32 	%r49, %r43, 192;
	mul.wide.u32 	%rd21, %r49, 4;
	add.s64 	%rd22, %rd8, %rd21;
	ld.global.nc.f32 	%f23, [%rd22];
	add.s32 	%r50, %r43, 224;
	mul.wide.u32 	%rd23, %r50, 4;
	add.s64 	%rd24, %rd8, %rd23;
	ld.global.nc.f32 	%f24, [%rd24];
	add.s32 	%r51, %r43, 256;
	mul.wide.u32 	%rd25, %r51, 4;
	add.s64 	%rd26, %rd8, %rd25;
	ld.global.nc.f32 	%f25, [%rd26];
	ld.shared.f32 	%f26, [_ZZ6conv2dPfPKfS_E5input];
	fma.rn.f32 	%f27, %f26, %f17, 0f00000000;
	ld.shared.f32 	%f28, [_ZZ6conv2dPfPKfS_E5input+4];
	fma.rn.f32 	%f29, %f28, %f17, 0f00000000;
	fma.rn.f32 	%f30, %f28, %f18, %f27;
	ld.shared.f32 	%f31, [_ZZ6conv2dPfPKfS_E5input+8];
	fma.rn.f32 	%f32, %f31, %f17, 0f00000000;
	fma.rn.f32 	%f33, %f31, %f18, %f29;
	fma.rn.f32 	%f34, %f31, %f19, %f30;
	ld.shared.f32 	%f35, [_ZZ6conv2dPfPKfS_E5input+12];
	fma.rn.f32 	%f36, %f35, %f18, %f32;
	fma.rn.f32 	%f37, %f35, %f19, %f33;
	ld.shared.f32 	%f38, [_ZZ6conv2dPfPKfS_E5input+16];
	fma.rn.f32 	%f39, %f38, %f19, %f36;
	ld.shared.f32 	%f40, [_ZZ6conv2dPfPKfS_E5input+20];
	fma.rn.f32 	%f41, %f40, %f17, 0f00000000;
	fma.rn.f32 	%f42, %f40, %f20, %f34;
	ld.shared.f32 	%f43, [_ZZ6conv2dPfPKfS_E5input+24];
	fma.rn.f32 	%f44, %f43, %f17, 0f00000000;
	fma.rn.f32 	%f45, %f43, %f18, %f41;
	fma.rn.f32 	%f46, %f43, %f20, %f37;
	fma.rn.f32 	%f47, %f43, %f21, %f42;
	ld.shared.f32 	%f48, [_ZZ6conv2dPfPKfS_E5input+28];
	fma.rn.f32 	%f49, %f48, %f17, 0f00000000;
	fma.rn.f32 	%f50, %f48, %f18, %f44;
	fma.rn.f32 	%f51, %f48, %f19, %f45;
	fma.rn.f32 	%f52, %f48, %f20, %f39;
	fma.rn.f32 	%f53, %f48, %f21, %f46;
	fma.rn.f32 	%f54, %f48, %f22, %f47;
	ld.shared.f32 	%f55, [_ZZ6conv2dPfPKfS_E5input+32];
	fma.rn.f32 	%f56, %f55, %f18, %f49;
	fma.rn.f32 	%f57, %f55, %f19, %f50;
	fma.rn.f32 	%f58, %f55, %f21, %f52;
	fma.rn.f32 	%f59, %f55, %f22, %f53;
	ld.shared.f32 	%f60, [_ZZ6conv2dPfPKfS_E5input+36];
	fma.rn.f32 	%f61, %f60, %f19, %f56;
	fma.rn.f32 	%f62, %f60, %f22, %f58;
	ld.shared.f32 	%f63, [_ZZ6conv2dPfPKfS_E5input+40];
	fma.rn.f32 	%f64, %f63, %f17, 0f00000000;
	fma.rn.f32 	%f65, %f63, %f20, %f51;
	fma.rn.f32 	%f66, %f63, %f23, %f54;
	ld.shared.f32 	%f67, [_ZZ6conv2dPfPKfS_E5input+44];
	fma.rn.f32 	%f68, %f67, %f17, 0f00000000;
	fma.rn.f32 	%f69, %f67, %f18, %f64;
	fma.rn.f32 	%f70, %f67, %f20, %f57;
	fma.rn.f32 	%f71, %f67, %f21, %f65;
	fma.rn.f32 	%f72, %f67, %f23, %f59;
	fma.rn.f32 	%f73, %f67, %f24, %f66;
	ld.shared.f32 	%f74, [_ZZ6conv2dPfPKfS_E5input+48];
	fma.rn.f32 	%f75, %f74, %f17, 0f00000000;
	fma.rn.f32 	%f76, %f74, %f18, %f68;
	fma.rn.f32 	%f77, %f74, %f19, %f69;
	fma.rn.f32 	%f78, %f74, %f20, %f61;
	fma.rn.f32 	%f79, %f74, %f21, %f70;
	fma.rn.f32 	%f80, %f74, %f22, %f71;
	fma.rn.f32 	%f81, %f74, %f23, %f62;
	fma.rn.f32 	%f82, %f74, %f24, %f72;
	fma.rn.f32 	%f83, %f74, %f25, %f73;
	ld.shared.f32 	%f84, [_ZZ6conv2dPfPKfS_E5input+52];
	fma.rn.f32 	%f85, %f84, %f18, %f75;
	fma.rn.f32 	%f86, %f84, %f19, %f76;
	fma.rn.f32 	%f87, %f84, %f21, %f78;
	fma.rn.f32 	%f88, %f84, %f22, %f79;
	fma.rn.f32 	%f89, %f84, %f24, %f81;
	fma.rn.f32 	%f90, %f84, %f25, %f82;
	ld.shared.f32 	%f91, [_ZZ6conv2dPfPKfS_E5input+56];
	fma.rn.f32 	%f92, %f91, %f19, %f85;
	fma.rn.f32 	%f93, %f91, %f22, %f87;
	fma.rn.f32 	%f94, %f91, %f25, %f89;
	ld.shared.f32 	%f95, [_ZZ6conv2dPfPKfS_E5input+60];
	fma.rn.f32 	%f96, %f95, %f17, 0f00000000;
	fma.rn.f32 	%f97, %f95, %f20, %f77;
	fma.rn.f32 	%f98, %f95, %f23, %f80;
	ld.shared.f32 	%f99, [_ZZ6conv2dPfPKfS_E5input+64];
	fma.rn.f32 	%f100, %f99, %f17, 0f00000000;
	fma.rn.f32 	%f101, %f99, %f18, %f96;
	fma.rn.f32 	%f102, %f99, %f20, %f86;
	fma.rn.f32 	%f103, %f99, %f21, %f97;
	fma.rn.f32 	%f104, %f99, %f23, %f88;
	fma.rn.f32 	%f105, %f99, %f24, %f98;
	ld.shared.f32 	%f106, [_ZZ6conv2dPfPKfS_E5input+68];
	fma.rn.f32 	%f107, %f106, %f17, 0f00000000;
	fma.rn.f32 	%f108, %f106, %f18, %f100;
	fma.rn.f32 	%f109, %f106, %f19, %f101;
	fma.rn.f32 	%f110, %f106, %f20, %f92;
	fma.rn.f32 	%f111, %f106, %f21, %f102;
	fma.rn.f32 	%f112, %f106, %f22, %f103;
	fma.rn.f32 	%f113, %f106, %f23, %f93;
	fma.rn.f32 	%f114, %f106, %f24, %f104;
	fma.rn.f32 	%f115, %f106, %f25, %f105;
	ld.shared.f32 	%f116, [_ZZ6conv2dPfPKfS_E5input+72];
	fma.rn.f32 	%f117, %f116, %f18, %f107;
	fma.rn.f32 	%f118, %f116, %f19, %f108;
	fma.rn.f32 	%f119, %f116, %f21, %f110;
	fma.rn.f32 	%f120, %f116, %f22, %f111;
	fma.rn.f32 	%f121, %f116, %f24, %f113;
	fma.rn.f32 	%f122, %f116, %f25, %f114;
	ld.shared.f32 	%f123, [_ZZ6conv2dPfPKfS_E5input+76];
	fma.rn.f32 	%f124, %f123, %f19, %f117;
	fma.rn.f32 	%f125, %f123, %f22, %f119;
	fma.rn.f32 	%f126, %f123, %f25, %f121;
	ld.shared.f32 	%f127, [_ZZ6conv2dPfPKfS_E5input+80];
	fma.rn.f32 	%f128, %f127, %f17, 0f00000000;
	fma.rn.f32 	%f129, %f127, %f20, %f109;
	fma.rn.f32 	%f130, %f127, %f23, %f112;
	ld.shared.f32 	%f131, [_ZZ6conv2dPfPKfS_E5input+84];
	fma.rn.f32 	%f132, %f131, %f17, 0f00000000;
	fma.rn.f32 	%f133, %f131, %f18, %f128;
	fma.rn.f32 	%f134, %f131, %f20, %f118;
	fma.rn.f32 	%f135, %f131, %f21, %f129;
	fma.rn.f32 	%f136, %f131, %f23, %f120;
	fma.rn.f32 	%f137, %f131, %f24, %f130;
	ld.shared.f32 	%f138, [_ZZ6conv2dPfPKfS_E5input+88];
	fma.rn.f32 	%f139, %f138, %f17, 0f00000000;
	fma.rn.f32 	%f140, %f138, %f18, %f132;
	fma.rn.f32 	%f141, %f138, %f19, %f133;
	fma.rn.f32 	%f142, %f138, %f20, %f124;
	fma.rn.f32 	%f143, %f138, %f21, %f134;
	fma.rn.f32 	%f144, %f138, %f22, %f135;
	fma.rn.f32 	%f145, %f138, %f23, %f125;
	fma.rn.f32 	%f146, %f138, %f24, %f136;
	fma.rn.f32 	%f147, %f138, %f25, %f137;
	ld.shared.f32 	%f148, [_ZZ6conv2dPfPKfS_E5input+92];
	fma.rn.f32 	%f149, %f148, %f18, %f139;
	fma.rn.f32 	%f150, %f148, %f19, %f140;
	fma.rn.f32 	%f151, %f148, %f21, %f142;
	fma.rn.f32 	%f152, %f148, %f22, %f143;
	fma.rn.f32 	%f153, %f148, %f24, %f145;
	fma.rn.f32 	%f154, %f148, %f25, %f146;
	ld.shared.f32 	%f155, [_ZZ6conv2dPfPKfS_E5input+96];
	fma.rn.f32 	%f156, %f155, %f19, %f149;
	fma.rn.f32 	%f157, %f155, %f22, %f151;
	fma.rn.f32 	%f158, %f155, %f25, %f153;
	ld.shared.f32 	%f159, [_ZZ6conv2dPfPKfS_E5input+100];
	fma.rn.f32 	%f160, %f159, %f20, %f141;
	fma.rn.f32 	%f161, %f159, %f23, %f144;
	ld.shared.f32 	%f162, [_ZZ6conv2dPfPKfS_E5input+104];
	fma.rn.f32 	%f163, %f162, %f20, %f150;
	fma.rn.f32 	%f164, %f162, %f21, %f160;
	fma.rn.f32 	%f165, %f162, %f23, %f152;
	fma.rn.f32 	%f166, %f162, %f24, %f161;
	ld.shared.f32 	%f167, [_ZZ6conv2dPfPKfS_E5input+108];
	fma.rn.f32 	%f168, %f167, %f20, %f156;
	fma.rn.f32 	%f169, %f167, %f21, %f163;
	fma.rn.f32 	%f170, %f167, %f22, %f164;
	fma.rn.f32 	%f171, %f167, %f23, %f157;
	fma.rn.f32 	%f172, %f167, %f24, %f165;
	fma.rn.f32 	%f173, %f167, %f25, %f166;
	ld.shared.f32 	%f174, [_ZZ6conv2dPfPKfS_E5input+112];
	fma.rn.f32 	%f175, %f174, %f21, %f168;
	fma.rn.f32 	%f176, %f174, %f22, %f169;
	fma.rn.f32 	%f177, %f174, %f24, %f171;
	fma.rn.f32 	%f178, %f174, %f25, %f172;
	ld.shared.f32 	%f179, [_ZZ6conv2dPfPKfS_E5input+116];
	fma.rn.f32 	%f180, %f179, %f22, %f175;
	fma.rn.f32 	%f181, %f179, %f25, %f177;
	ld.shared.f32 	%f182, [_ZZ6conv2dPfPKfS_E5input+120];
	fma.rn.f32 	%f183, %f182, %f23, %f170;
	ld.shared.f32 	%f184, [_ZZ6conv2dPfPKfS_E5input+124];
	fma.rn.f32 	%f185, %f184, %f23, %f176;
	fma.rn.f32 	%f186, %f184, %f24, %f183;
	ld.shared.f32 	%f187, [_ZZ6conv2dPfPKfS_E5input+128];
	fma.rn.f32 	%f188, %f187, %f23, %f180;
	fma.rn.f32 	%f189, %f187, %f24, %f185;
	fma.rn.f32 	%f190, %f187, %f25, %f186;
	ld.shared.f32 	%f191, [_ZZ6conv2dPfPKfS_E5input+132];
	fma.rn.f32 	%f192, %f191, %f24, %f188;
	fma.rn.f32 	%f193, %f191, %f25, %f189;
	ld.shared.f32 	%f194, [_ZZ6conv2dPfPKfS_E5input+136];
	fma.rn.f32 	%f195, %f194, %f25, %f192;
	add.s32 	%r52, %r43, 288;
	mul.wide.u32 	%rd27, %r52, 4;
	add.s64 	%rd28, %rd8, %rd27;
	ld.global.nc.f32 	%f196, [%rd28];
	add.s32 	%r53, %r43, 320;
	mul.wide.u32 	%rd29, %r53, 4;
	add.s64 	%rd30, %rd8, %rd29;
	ld.global.nc.f32 	%f197, [%rd30];
	add.s32 	%r54, %r43, 352;
	mul.wide.u32 	%rd31, %r54, 4;
	add.s64 	%rd32, %rd8, %rd31;
	ld.global.nc.f32 	%f198, [%rd32];
	add.s32 	%r55, %r43, 384;
	mul.wide.u32 	%rd33, %r55, 4;
	add.s64 	%rd34, %rd8, %rd33;
	ld.global.nc.f32 	%f199, [%rd34];
	add.s32 	%r56, %r43, 416;
	mul.wide.u32 	%rd35, %r56, 4;
	add.s64 	%rd36, %rd8, %rd35;
	ld.global.nc.f32 	%f200, [%rd36];
	add.s32 	%r57, %r43, 448;
	mul.wide.u32 	%rd37, %r57, 4;
	add.s64 	%rd38, %rd8, %rd37;
	ld.global.nc.f32 	%f201, [%rd38];
	add.s32 	%r58, %r43, 480;
	mul.wide.u32 	%rd39, %r58, 4;
	add.s64 	%rd40, %rd8, %rd39;
	ld.global.nc.f32 	%f202, [%rd40];
	add.s32 	%r59, %r43, 512;
	mul.wide.u32 	%rd41, %r59, 4;
	add.s64 	%rd42, %rd8, %rd41;
	ld.global.nc.f32 	%f203, [%rd42];
	add.s32 	%r60, %r43, 544;
	mul.wide.u32 	%rd43, %r60, 4;
	add.s64 	%rd44, %rd8, %rd43;
	ld.global.nc.f32 	%f204, [%rd44];
	ld.shared.f32 	%f205, [_ZZ6conv2dPfPKfS_E5input+140];
	fma.rn.f32 	%f206, %f205, %f196, %f83;
	ld.shared.f32 	%f207, [_ZZ6conv2dPfPKfS_E5input+144];
	fma.rn.f32 	%f208, %f207, %f196, %f90;
	fma.rn.f32 	%f209, %f207, %f197, %f206;
	ld.shared.f32 	%f210, [_ZZ6conv2dPfPKfS_E5input+148];
	fma.rn.f32 	%f211, %f210, %f196, %f94;
	fma.rn.f32 	%f212, %f210, %f197, %f208;
	fma.rn.f32 	%f213, %f210, %f198, %f209;
	ld.shared.f32 	%f214, [_ZZ6conv2dPfPKfS_E5input+152];
	fma.rn.f32 	%f215, %f214, %f197, %f211;
	fma.rn.f32 	%f216, %f214, %f198, %f212;
	ld.shared.f32 	%f217, [_ZZ6conv2dPfPKfS_E5input+156];
	fma.rn.f32 	%f218, %f217, %f198, %f215;
	ld.shared.f32 	%f219, [_ZZ6conv2dPfPKfS_E5input+160];
	fma.rn.f32 	%f220, %f219, %f196, %f115;
	fma.rn.f32 	%f221, %f219, %f199, %f213;
	ld.shared.f32 	%f222, [_ZZ6conv2dPfPKfS_E5input+164];
	fma.rn.f32 	%f223, %f222, %f196, %f122;
	fma.rn.f32 	%f224, %f222, %f197, %f220;
	fma.rn.f32 	%f225, %f222, %f199, %f216;
	fma.rn.f32 	%f226, %f222, %f200, %f221;
	ld.shared.f32 	%f227, [_ZZ6conv2dPfPKfS_E5input+168];
	fma.rn.f32 	%f228, %f227, %f196, %f126;
	fma.rn.f32 	%f229, %f227, %f197, %f223;
	fma.rn.f32 	%f230, %f227, %f198, %f224;
	fma.rn.f32 	%f231, %f227, %f199, %f218;
	fma.rn.f32 	%f232, %f227, %f200, %f225;
	fma.rn.f32 	%f233, %f227, %f201, %f226;
	ld.shared.f32 	%f234, [_ZZ6conv2dPfPKfS_E5input+172];
	fma.rn.f32 	%f235, %f234, %f197, %f228;
	fma.rn.f32 	%f236, %f234, %f198, %f229;
	fma.rn.f32 	%f237, %f234, %f200, %f231;
	fma.rn.f32 	%f238, %f234, %f201, %f232;
	ld.shared.f32 	%f239, [_ZZ6conv2dPfPKfS_E5input+176];
	fma.rn.f32 	%f240, %f239, %f198, %f235;
	fma.rn.f32 	%f241, %f239, %f201, %f237;
	ld.shared.f32 	%f242, [_ZZ6conv2dPfPKfS_E5input+180];
	fma.rn.f32 	%f243, %f242, %f196, %f147;
	fma.rn.f32 	%f244, %f242, %f199, %f230;
	fma.rn.f32 	%f245, %f242, %f202, %f233;
	ld.shared.f32 	%f246, [_ZZ6conv2dPfPKfS_E5input+184];
	fma.rn.f32 	%f247, %f246, %f196, %f154;
	fma.rn.f32 	%f248, %f246, %f197, %f243;
	fma.rn.f32 	%f249, %f246, %f199, %f236;
	fma.rn.f32 	%f250, %f246, %f200, %f244;
	fma.rn.f32 	%f251, %f246, %f202, %f238;
	fma.rn.f32 	%f252, %f246, %f203, %f245;
	ld.shared.f32 	%f253, [_ZZ6conv2dPfPKfS_E5input+188];
	fma.rn.f32 	%f254, %f253, %f196, %f158;
	fma.rn.f32 	%f255, %f253, %f197, %f247;
	fma.rn.f32 	%f256, %f253, %f198, %f248;
	fma.rn.f32 	%f257, %f253, %f199, %f240;
	fma.rn.f32 	%f258, %f253, %f200, %f249;
	fma.rn.f32 	%f259, %f253, %f201, %f250;
	fma.rn.f32 	%f260, %f253, %f202, %f241;
	fma.rn.f32 	%f261, %f253, %f203, %f251;
	fma.rn.f32 	%f262, %f253, %f204, %f252;
	ld.shared.f32 	%f263, [_ZZ6conv2dPfPKfS_E5input+192];
	fma.rn.f32 	%f264, %f263, %f197, %f254;
	fma.rn.f32 	%f265, %f263, %f198, %f255;
	fma.rn.f32 	%f266, %f263, %f200, %f257;
	fma.rn.f32 	%f267, %f263, %f201, %f258;
	fma.rn.f32 	%f268, %f263, %f203, %f260;
	fma.rn.f32 	%f269, %f263, %f204, %f261;
	ld.shared.f32 	%f270, [_ZZ6conv2dPfPKfS_E5input+196];
	fma.rn.f32 	%f271, %f270, %f198, %f264;
	fma.rn.f32 	%f272, %f270, %f201, %f266;
	fma.rn.f32 	%f273, %f270, %f204, %f268;
	ld.shared.f32 	%f274, [_ZZ6conv2dPfPKfS_E5input+200];
	fma.rn.f32 	%f275, %f274, %f196, %f173;
	fma.rn.f32 	%f276, %f274, %f199, %f256;
	fma.rn.f32 	%f277, %f274, %f202, %f259;
	ld.shared.f32 	%f278, [_ZZ6conv2dPfPKfS_E5input+204];
	fma.rn.f32 	%f279, %f278, %f196, %f178;
	fma.rn.f32 	%f280, %f278, %f197, %f275;
	fma.rn.f32 	%f281, %f278, %f199, %f265;
	fma.rn.f32 	%f282, %f278, %f200, %f276;
	fma.rn.f32 	%f283, %f278, %f202, %f267;
	fma.rn.f32 	%f284, %f278, %f203, %f277;
	ld.shared.f32 	%f285, [_ZZ6conv2dPfPKfS_E5input+208];
	fma.rn.f32 	%f286, %f285, %f196, %f181;
	fma.rn.f32 	%f287, %f285, %f197, %f279;
	fma.rn.f32 	%f288, %f285, %f198, %f280;
	fma.rn.f32 	%f289, %f285, %f199, %f271;
	fma.rn.f32 	%f290, %f285, %f200, %f281;
	fma.rn.f32 	%f291, %f285, %f201, %f282;
	fma.rn.f32 	%f292, %f285, %f202, %f272;
	fma.rn.f32 	%f293, %f285, %f203, %f283;
	fma.rn.f32 	%f294, %f285, %f204, %f284;
	ld.shared.f32 	%f295, [_ZZ6conv2dPfPKfS_E5input+212];
	fma.rn.f32 	%f296, %f295, %f197, %f286;
	fma.rn.f32 	%f297, %f295, %f198, %f287;
	fma.rn.f32 	%f298, %f295, %f200, %f289;
	fma.rn.f32 	%f299, %f295, %f201, %f290;
	fma.rn.f32 	%f300, %f295, %f203, %f292;
	fma.rn.f32 	%f301, %f295, %f204, %f293;
	ld.shared.f32 	%f302, [_ZZ6conv2dPfPKfS_E5input+216];
	fma.rn.f32 	%f303, %f302, %f198, %f296;
	fma.rn.f32 	%f304, %f302, %f201, %f298;
	fma.rn.f32 	%f305, %f302, %f204, %f300;
	ld.shared.f32 	%f306, [_ZZ6conv2dPfPKfS_E5input+220];
	fma.rn.f32 	%f307, %f306, %f196, %f190;
	fma.rn.f32 	%f308, %f306, %f199, %f288;
	fma.rn.f32 	%f309, %f306, %f202, %f291;
	ld.shared.f32 	%f310, [_ZZ6conv2dPfPKfS_E5input+224];
	fma.rn.f32 	%f311, %f310, %f196, %f193;
	fma.rn.f32 	%f312, %f310, %f197, %f307;
	fma.rn.f32 	%f313, %f310, %f199, %f297;
	fma.rn.f32 	%f314, %f310, %f200, %f308;
	fma.rn.f32 	%f315, %f310, %f202, %f299;
	fma.rn.f32 	%f316, %f310, %f203, %f309;
	ld.shared.f32 	%f317, [_ZZ6conv2dPfPKfS_E5input+228];
	fma.rn.f32 	%f318, %f317, %f196, %f195;
	fma.rn.f32 	%f319, %f317, %f197, %f311;
	fma.rn.f32 	%f320, %f317, %f198, %f312;
	fma.rn.f32 	%f321, %f317, %f199, %f303;
	fma.rn.f32 	%f322, %f317, %f200, %f313;
	fma.rn.f32 	%f323, %f317, %f201, %f314;
	fma.rn.f32 	%f324, %f317, %f202, %f304;
	fma.rn.f32 	%f325, %f317, %f203, %f315;
	fma.rn.f32 	%f326, %f317, %f204, %f316;
	ld.shared.f32 	%f327, [_ZZ6conv2dPfPKfS_E5input+232];
	fma.rn.f32 	%f328, %f327, %f197, %f318;
	fma.rn.f32 	%f329, %f327, %f198, %f319;
	fma.rn.f32 	%f330, %f327, %f200, %f321;
	fma.rn.f32 	%f331, %f327, %f201, %f322;
	fma.rn.f32 	%f332, %f327, %f203, %f324;
	fma.rn.f32 	%f333, %f327, %f204, %f325;
	ld.shared.f32 	%f334, [_ZZ6conv2dPfPKfS_E5input+236];
	fma.rn.f32 	%f335, %f334, %f198, %f328;
	fma.rn.f32 	%f336, %f334, %f201, %f330;
	fma.rn.f32 	%f337, %f334, %f204, %f332;
	ld.shared.f32 	%f338, [_ZZ6conv2dPfPKfS_E5input+240];
	fma.rn.f32 	%f339, %f338, %f199, %f320;
	fma.rn.f32 	%f340, %f338, %f202, %f323;
	ld.shared.f32 	%f341, [_ZZ6conv2dPfPKfS_E5input+244];
	fma.rn.f32 	%f342, %f341, %f199, %f329;
	fma.rn.f32 	%f343, %f341, %f200, %f339;
	fma.rn.f32 	%f344, %f341, %f202, %f331;
	fma.rn.f32 	%f345, %f341, %f203, %f340;
	ld.shared.f32 	%f346, [_ZZ6conv2dPfPKfS_E5input+248];
	fma.rn.f32 	%f347, %f346, %f199, %f335;
	fma.rn.f32 	%f348, %f346, %f200, %f342;
	fma.rn.f32 	%f349, %f346, %f201, %f343;
	fma.rn.f32 	%f350, %f346, %f202, %f336;
	fma.rn.f32 	%f351, %f346, %f203, %f344;
	fma.rn.f32 	%f352, %f346, %f204, %f345;
	ld.shared.f32 	%f353, [_ZZ6conv2dPfPKfS_E5input+252];
	fma.rn.f32 	%f354, %f353, %f200, %f347;
	fma.rn.f32 	%f355, %f353, %f201, %f348;
	fma.rn.f32 	%f356, %f353, %f203, %f350;
	fma.rn.f32 	%f357, %f353, %f204, %f351;
	ld.shared.f32 	%f358, [_ZZ6conv2dPfPKfS_E5input+256];
	fma.rn.f32 	%f359, %f358, %f201, %f354;
	fma.rn.f32 	%f360, %f358, %f204, %f356;
	ld.shared.f32 	%f361, [_ZZ6conv2dPfPKfS_E5input+260];
	fma.rn.f32 	%f362, %f361, %f202, %f349;
	ld.shared.f32 	%f363, [_ZZ6conv2dPfPKfS_E5input+264];
	fma.rn.f32 	%f364, %f363, %f202, %f355;
	fma.rn.f32 	%f365, %f363, %f203, %f362;
	ld.shared.f32 	%f366, [_ZZ6conv2dPfPKfS_E5input+268];
	fma.rn.f32 	%f367, %f366, %f202, %f359;
	fma.rn.f32 	%f368, %f366, %f203, %f364;
	fma.rn.f32 	%f369, %f366, %f204, %f365;
	ld.shared.f32 	%f370, [_ZZ6conv2dPfPKfS_E5input+272];
	fma.rn.f32 	%f371, %f370, %f203, %f367;
	fma.rn.f32 	%f372, %f370, %f204, %f368;
	ld.shared.f32 	%f373, [_ZZ6conv2dPfPKfS_E5input+276];
	fma.rn.f32 	%f374, %f373, %f204, %f371;
	add.s32 	%r61, %r43, 576;
	mul.wide.u32 	%rd45, %r61, 4;
	add.s64 	%rd46, %rd8, %rd45;
	ld.global.nc.f32 	%f375, [%rd46];
	add.s32 	%r62, %r43, 608;
	mul.wide.u32 	%rd47, %r62, 4;
	add.s64 	%rd48, %rd8, %rd47;
	ld.global.nc.f32 	%f376, [%rd48];
	add.s32 	%r63, %r43, 640;
	mul.wide.u32 	%rd49, %r63, 4;
	add.s64 	%rd50, %rd8, %rd49;
	ld.global.nc.f32 	%f377, [%rd50];
	add.s32 	%r64, %r43, 672;
	mul.wide.u32 	%rd51, %r64, 4;
	add.s64 	%rd52, %rd8, %rd51;
	ld.global.nc.f32 	%f378, [%rd52];
	add.s32 	%r65, %r43, 704;
	mul.wide.u32 	%rd53, %r65, 4;
	add.s64 	%rd54, %rd8, %rd53;
	ld.global.nc.f32 	%f379, [%rd54];
	add.s32 	%r66, %r43, 736;
	mul.wide.u32 	%rd55, %r66, 4;
	add.s64 	%rd56, %rd8, %rd55;
	ld.global.nc.f32 	%f380, [%rd56];
	add.s32 	%r67, %r43, 768;
	mul.wide.u32 	%rd57, %r67, 4;
	add.s64 	%rd58, %rd8, %rd57;
	ld.global.nc.f32 	%f381, [%rd58];
	add.s32 	%r68, %r43, 800;
	mul.wide.u32 	%rd59, %r68, 4;
	add.s64 	%rd60, %rd8, %rd59;
	ld.global.nc.f32 	%f382, [%rd60];
	add.s32 	%r69, %r43, 832;
	mul.wide.u32 	%rd61, %r69, 4;
	add.s64 	%rd62, %rd8, %rd61;
	ld.global.nc.f32 	%f383, [%rd62];
	ld.shared.f32 	%f384, [_ZZ6conv2dPfPKfS_E5input+280];
	fma.rn.f32 	%f385, %f384, %f375, %f262;
	ld.shared.f32 	%f386, [_ZZ6conv2dPfPKfS_E5input+284];
	fma.rn.f32 	%f387, %f386, %f375, %f269;
	fma.rn.f32 	%f388, %f386, %f376, %f385;
	ld.shared.f32 	%f389, [_ZZ6conv2dPfPKfS_E5input+288];
	fma.rn.f32 	%f390, %f389, %f375, %f273;
	fma.rn.f32 	%f391, %f389, %f376, %f387;
	fma.rn.f32 	%f392, %f389, %f377, %f388;
	ld.shared.f32 	%f393, [_ZZ6conv2dPfPKfS_E5input+292];
	fma.rn.f32 	%f394, %f393, %f376, %f390;
	fma.rn.f32 	%f395, %f393, %f377, %f391;
	ld.shared.f32 	%f396, [_ZZ6conv2dPfPKfS_E5input+296];
	fma.rn.f32 	%f397, %f396, %f377, %f394;
	ld.shared.f32 	%f398, [_ZZ6conv2dPfPKfS_E5input+300];
	fma.rn.f32 	%f399, %f398, %f375, %f294;
	fma.rn.f32 	%f400, %f398, %f378, %f392;
	ld.shared.f32 	%f401, [_ZZ6conv2dPfPKfS_E5input+304];
	fma.rn.f32 	%f402, %f401, %f375, %f301;
	fma.rn.f32 	%f403, %f401, %f376, %f399;
	fma.rn.f32 	%f404, %f401, %f378, %f395;
	fma.rn.f32 	%f405, %f401, %f379, %f400;
	ld.shared.f32 	%f406, [_ZZ6conv2dPfPKfS_E5input+308];
	fma.rn.f32 	%f407, %f406, %f375, %f305;
	fma.rn.f32 	%f408, %f406, %f376, %f402;
	fma.rn.f32 	%f409, %f406, %f377, %f403;
	fma.rn.f32 	%f410, %f406, %f378, %f397;
	fma.rn.f32 	%f411, %f406, %f379, %f404;
	fma.rn.f32 	%f412, %f406, %f380, %f405;
	ld.shared.f32 	%f413, [_ZZ6conv2dPfPKfS_E5input+312];
	fma.rn.f32 	%f414, %f413, %f376, %f407;
	fma.rn.f32 	%f415, %f413, %f377, %f408;
	fma.rn.f32 	%f416, %f413, %f379, %f410;
	fma.rn.f32 	%f417, %f413, %f380, %f411;
	ld.shared.f32 	%f418, [_ZZ6conv2dPfPKfS_E5input+316];
	fma.rn.f32 	%f419, %f418, %f377, %f414;
	fma.rn.f32 	%f420, %f418, %f380, %f416;
	ld.shared.f32 	%f421, [_ZZ6conv2dPfPKfS_E5input+320];
	fma.rn.f32 	%f422, %f421, %f375, %f326;
	fma.rn.f32 	%f423, %f421, %f378, %f409;
	fma.rn.f32 	%f424, %f421, %f381, %f412;
	ld.shared.f32 	%f425, [_ZZ6conv2dPfPKfS_E5input+324];
	fma.rn.f32 	%f426, %f425, %f375, %f333;
	fma.rn.f32 	%f427, %f425, %f376, %f422;
	fma.rn.f32 	%f428, %f425, %f378, %f415;
	fma.rn.f32 	%f429, %f425, %f379, %f423;
	fma.rn.f32 	%f430, %f425, %f381, %f417;
	fma.rn.f32 	%f431, %f425, %f382, %f424;
	ld.shared.f32 	%f432, [_ZZ6conv2dPfPKfS_E5input+328];
	fma.rn.f32 	%f433, %f432, %f375, %f337;
	fma.rn.f32 	%f434, %f432, %f376, %f426;
	fma.rn.f32 	%f435, %f432, %f377, %f427;
	fma.rn.f32 	%f436, %f432, %f378, %f419;
	fma.rn.f32 	%f437, %f432, %f379, %f428;
	fma.rn.f32 	%f438, %f432, %f380, %f429;
	fma.rn.f32 	%f439, %f432, %f381, %f420;
	fma.rn.f32 	%f440, %f432, %f382, %f430;
	fma.rn.f32 	%f441, %f432, %f383, %f431;
	ld.shared.f32 	%f442, [_ZZ6conv2dPfPKfS_E5input+332];
	fma.rn.f32 	%f443, %f442, %f376, %f433;
	fma.rn.f32 	%f444, %f442, %f377, %f434;
	fma.rn.f32 	%f445, %f442, %f379, %f436;
	fma.rn.f32 	%f446, %f442, %f380, %f437;
	fma.rn.f32 	%f447, %f442, %f382, %f439;
	fma.rn.f32 	%f448, %f442, %f383, %f440;
	ld.shared.f32 	%f449, [_ZZ6conv2dPfPKfS_E5input+336];
	fma.rn.f32 	%f450, %f449, %f377, %f443;
	fma.rn.f32 	%f451, %f449, %f380, %f445;
	fma.rn.f32 	%f452, %f449, %f383, %f447;
	ld.shared.f32 	%f453, [_ZZ6conv2dPfPKfS_E5input+340];
	fma.rn.f32 	%f454, %f453, %f375, %f352;
	fma.rn.f32 	%f455, %f453, %f378, %f435;
	fma.rn.f32 	%f456, %f453, %f381, %f438;
	ld.shared.f32 	%f457, [_ZZ6conv2dPfPKfS_E5input+344];
	fma.rn.f32 	%f458, %f457, %f375, %f357;
	fma.rn.f32 	%f459, %f457, %f376, %f454;
	fma.rn.f32 	%f460, %f457, %f378, %f444;
	fma.rn.f32 	%f461, %f457, %f379, %f455;
	fma.rn.f32 	%f462, %f457, %f381, %f446;
	fma.rn.f32 	%f463, %f457, %f382, %f456;
	ld.shared.f32 	%f464, [_ZZ6conv2dPfPKfS_E5input+348];
	fma.rn.f32 	%f465, %f464, %f375, %f360;
	fma.rn.f32 	%f466, %f464, %f376, %f458;
	fma.rn.f32 	%f467, %f464, %f377, %f459;
	fma.rn.f32 	%f468, %f464, %f378, %f450;
	fma.rn.f32 	%f469, %f464, %f379, %f460;
	fma.rn.f32 	%f470, %f464, %f380, %f461;
	fma.rn.f32 	%f471, %f464, %f381, %f451;
	fma.rn.f32 	%f472, %f464, %f382, %f462;
	fma.rn.f32 	%f473, %f464, %f383, %f463;
	ld.shared.f32 	%f474, [_ZZ6conv2dPfPKfS_E5input+352];
	fma.rn.f32 	%f475, %f474, %f376, %f465;
	fma.rn.f32 	%f476, %f474, %f377, %f466;
	fma.rn.f32 	%f477, %f474, %f379, %f468;
	fma.rn.f32 	%f478, %f474, %f380, %f469;
	fma.rn.f32 	%f479, %f474, %f382, %f471;
	fma.rn.f32 	%f480, %f474, %f383, %f472;
	ld.shared.f32 	%f481, [_ZZ6conv2dPfPKfS_E5input+356];
	fma.rn.f32 	%f482, %f481, %f377, %f475;
	fma.rn.f32 	%f483, %f481, %f380, %f477;
	fma.rn.f32 	%f484, %f481, %f383, %f479;
	ld.shared.f32 	%f485, [_ZZ6conv2dPfPKfS_E5input+360];
	fma.rn.f32 	%f486, %f485, %f375, %f369;
	fma.rn.f32 	%f487, %f485, %f378, %f467;
	fma.rn.f32 	%f488, %f485, %f381, %f470;
	ld.shared.f32 	%f489, [_ZZ6conv2dPfPKfS_E5input+364];
	fma.rn.f32 	%f490, %f489, %f375, %f372;
	fma.rn.f32 	%f491, %f489, %f376, %f486;
	fma.rn.f32 	%f492, %f489, %f378, %f476;
	fma.rn.f32 	%f493, %f489, %f379, %f487;
	fma.rn.f32 	%f494, %f489, %f381, %f478;
	fma.rn.f32 	%f495, %f489, %f382, %f488;
	ld.shared.f32 	%f496, [_ZZ6conv2dPfPKfS_E5input+368];
	fma.rn.f32 	%f497, %f496, %f375, %f374;
	fma.rn.f32 	%f498, %f496, %f376, %f490;
	fma.rn.f32 	%f499, %f496, %f377, %f491;
	fma.rn.f32 	%f500, %f496, %f378, %f482;
	fma.rn.f32 	%f501, %f496, %f379, %f492;
	fma.rn.f32 	%f502, %f496, %f380, %f493;
	fma.rn.f32 	%f503, %f496, %f381, %f483;
	fma.rn.f32 	%f504, %f496, %f382, %f494;
	fma.rn.f32 	%f505, %f496, %f383, %f495;
	ld.shared.f32 	%f506, [_ZZ6conv2dPfPKfS_E5input+372];
	fma.rn.f32 	%f507, %f506, %f376, %f497;
	fma.rn.f32 	%f508, %f506, %f377, %f498;
	fma.rn.f32 	%f509, %f506, %f379, %f500;
	fma.rn.f32 	%f510, %f506, %f380, %f501;
	fma.rn.f32 	%f511, %f506, %f382, %f503;
	fma.rn.f32 	%f512, %f506, %f383, %f504;
	ld.shared.f32 	%f513, [_ZZ6conv2dPfPKfS_E5input+376];
	fma.rn.f32 	%f514, %f513, %f377, %f507;
	fma.rn.f32 	%f515, %f513, %f380, %f509;
	fma.rn.f32 	%f516, %f513, %f383, %f511;
	ld.shared.f32 	%f517, [_ZZ6conv2dPfPKfS_E5input+380];
	fma.rn.f32 	%f518, %f517, %f378, %f499;
	fma.rn.f32 	%f519, %f517, %f381, %f502;
	ld.shared.f32 	%f520, [_ZZ6conv2dPfPKfS_E5input+384];
	fma.rn.f32 	%f521, %f520, %f378, %f508;
	fma.rn.f32 	%f522, %f520, %f379, %f518;
	fma.rn.f32 	%f523, %f520, %f381, %f510;
	fma.rn.f32 	%f524, %f520, %f382, %f519;
	ld.shared.f32 	%f525, [_ZZ6conv2dPfPKfS_E5input+388];
	fma.rn.f32 	%f526, %f525, %f378, %f514;
	fma.rn.f32 	%f527, %f525, %f379, %f521;
	fma.rn.f32 	%f528, %f525, %f380, %f522;
	fma.rn.f32 	%f529, %f525, %f381, %f515;
	fma.rn.f32 	%f530, %f525, %f382, %f523;
	fma.rn.f32 	%f531, %f525, %f383, %f524;
	ld.shared.f32 	%f532, [_ZZ6conv2dPfPKfS_E5input+392];
	fma.rn.f32 	%f533, %f532, %f379, %f526;
	fma.rn.f32 	%f534, %f532, %f380, %f527;
	fma.rn.f32 	%f535, %f532, %f382, %f529;
	fma.rn.f32 	%f536, %f532, %f383, %f530;
	ld.shared.f32 	%f537, [_ZZ6conv2dPfPKfS_E5input+396];
	fma.rn.f32 	%f538, %f537, %f380, %f533;
	fma.rn.f32 	%f539, %f537, %f383, %f535;
	ld.shared.f32 	%f540, [_ZZ6conv2dPfPKfS_E5input+400];
	fma.rn.f32 	%f541, %f540, %f381, %f528;
	ld.shared.f32 	%f542, [_ZZ6conv2dPfPKfS_E5input+404];
	fma.rn.f32 	%f543, %f542, %f381, %f534;
	fma.rn.f32 	%f544, %f542, %f382, %f541;
	ld.shared.f32 	%f545, [_ZZ6conv2dPfPKfS_E5input+408];
	fma.rn.f32 	%f546, %f545, %f381, %f538;
	fma.rn.f32 	%f547, %f545, %f382, %f543;
	fma.rn.f32 	%f548, %f545, %f383, %f544;
	ld.shared.f32 	%f549, [_ZZ6conv2dPfPKfS_E5input+412];
	fma.rn.f32 	%f550, %f549, %f382, %f546;
	fma.rn.f32 	%f551, %f549, %f383, %f547;
	ld.shared.f32 	%f552, [_ZZ6conv2dPfPKfS_E5input+416];
	fma.rn.f32 	%f553, %f552, %f383, %f550;
	add.s32 	%r70, %r43, 864;
	mul.wide.u32 	%rd63, %r70, 4;
	add.s64 	%rd64, %rd8, %rd63;
	ld.global.nc.f32 	%f554, [%rd64];
	add.s32 	%r71, %r43, 896;
	mul.wide.u32 	%rd65, %r71, 4;
	add.s64 	%rd66, %rd8, %rd65;
	ld.global.nc.f32 	%f555, [%rd66];
	add.s32 	%r72, %r43, 928;
	mul.wide.u32 	%rd67, %r72, 4;
	add.s64 	%rd68, %rd8, %rd67;
	ld.global.nc.f32 	%f556, [%rd68];
	add.s32 	%r73, %r43, 960;
	mul.wide.u32 	%rd69, %r73, 4;
	add.s64 	%rd70, %rd8, %rd69;
	ld.global.nc.f32 	%f557, [%rd70];
	add.s32 	%r74, %r43, 992;
	mul.wide.u32 	%rd71, %r74, 4;
	add.s64 	%rd72, %rd8, %rd71;
	ld.global.nc.f32 	%f558, [%rd72];
	add.s32 	%r75, %r43, 1024;
	mul.wide.u32 	%rd73, %r75, 4;
	add.s64 	%rd74, %rd8, %rd73;
	ld.global.nc.f32 	%f559, [%rd74];
	add.s32 	%r76, %r43, 1056;
	mul.wide.u32 	%rd75, %r76, 4;
	add.s64 	%rd76, %rd8, %rd75;
	ld.global.nc.f32 	%f560, [%rd76];
	add.s32 	%r77, %r43, 1088;
	mul.wide.u32 	%rd77, %r77, 4;
	add.s64 	%rd78, %rd8, %rd77;
	ld.global.nc.f32 	%f561, [%rd78];
	add.s32 	%r78, %r43, 1120;
	mul.wide.u32 	%rd79, %r78, 4;
	add.s64 	%rd80, %rd8, %rd79;
	ld.global.nc.f32 	%f562, [%rd80];
	ld.shared.f32 	%f563, [_ZZ6conv2dPfPKfS_E5input+420];
	fma.rn.f32 	%f564, %f563, %f554, %f441;
	ld.shared.f32 	%f565, [_ZZ6conv2dPfPKfS_E5input+424];
	fma.rn.f32 	%f566, %f565, %f554, %f448;
	fma.rn.f32 	%f567, %f565, %f555, %f564;
	ld.shared.f32 	%f568, [_ZZ6conv2dPfPKfS_E5input+428];
	fma.rn.f32 	%f569, %f568, %f554, %f452;
	fma.rn.f32 	%f570, %f568, %f555, %f566;
	fma.rn.f32 	%f571, %f568, %f556, %f567;
	ld.shared.f32 	%f572, [_ZZ6conv2dPfPKfS_E5input+432];
	fma.rn.f32 	%f573, %f572, %f555, %f569;
	fma.rn.f32 	%f574, %f572, %f556, %f570;
	ld.shared.f32 	%f575, [_ZZ6conv2dPfPKfS_E5input+436];
	fma.rn.f32 	%f576, %f575, %f556, %f573;
	ld.shared.f32 	%f577, [_ZZ6conv2dPfPKfS_E5input+440];
	fma.rn.f32 	%f578, %f577, %f554, %f473;
	fma.rn.f32 	%f579, %f577, %f557, %f571;
	ld.shared.f32 	%f580, [_ZZ6conv2dPfPKfS_E5input+444];
	fma.rn.f32 	%f581, %f580, %f554, %f480;
	fma.rn.f32 	%f582, %f580, %f555, %f578;
	fma.rn.f32 	%f583, %f580, %f557, %f574;
	fma.rn.f32 	%f584, %f580, %f558, %f579;
	ld.shared.f32 	%f585, [_ZZ6conv2dPfPKfS_E5input+448];
	fma.rn.f32 	%f586, %f585, %f554, %f484;
	fma.rn.f32 	%f587, %f585, %f555, %f581;
	fma.rn.f32 	%f588, %f585, %f556, %f582;
	fma.rn.f32 	%f589, %f585, %f557, %f576;
	fma.rn.f32 	%f590, %f585, %f558, %f583;
	fma.rn.f32 	%f591, %f585, %f559, %f584;
	ld.shared.f32 	%f592, [_ZZ6conv2dPfPKfS_E5input+452];
	fma.rn.f32 	%f593, %f592, %f555, %f586;
	fma.rn.f32 	%f594, %f592, %f556, %f587;
	fma.rn.f32 	%f595, %f592, %f558, %f589;
	fma.rn.f32 	%f596, %f592, %f559, %f590;
	ld.shared.f32 	%f597, [_ZZ6conv2dPfPKfS_E5input+456];
	fma.rn.f32 	%f598, %f597, %f556, %f593;
	fma.rn.f32 	%f599, %f597, %f559, %f595;
	ld.shared.f32 	%f600, [_ZZ6conv2dPfPKfS_E5input+460];
	fma.rn.f32 	%f601, %f600, %f554, %f505;
	fma.rn.f32 	%f602, %f600, %f557, %f588;
	fma.rn.f32 	%f603, %f600, %f560, %f591;
	ld.shared.f32 	%f604, [_ZZ6conv2dPfPKfS_E5input+464];
	fma.rn.f32 	%f605, %f604, %f554, %f512;
	fma.rn.f32 	%f606, %f604, %f555, %f601;
	fma.rn.f32 	%f607, %f604, %f557, %f594;
	fma.rn.f32 	%f608, %f604, %f558, %f602;
	fma.rn.f32 	%f609, %f604, %f560, %f596;
	fma.rn.f32 	%f610, %f604, %f561, %f603;
	ld.shared.f32 	%f611, [_ZZ6conv2dPfPKfS_E5input+468];
	fma.rn.f32 	%f612, %f611, %f554, %f516;
	fma.rn.f32 	%f613, %f611, %f555, %f605;
	fma.rn.f32 	%f614, %f611, %f556, %f606;
	fma.rn.f32 	%f615, %f611, %f557, %f598;
	fma.rn.f32 	%f616, %f611, %f558, %f607;
	fma.rn.f32 	%f617, %f611, %f559, %f608;
	fma.rn.f32 	%f618, %f611, %f560, %f599;
	fma.rn.f32 	%f619, %f611, %f561, %f609;
	fma.rn.f32 	%f1, %f611, %f562, %f610;
	ld.shared.f32 	%f620, [_ZZ6conv2dPfPKfS_E5input+472];
	fma.rn.f32 	%f621, %f620, %f555, %f612;
	fma.rn.f32 	%f622, %f620, %f556, %f613;
	fma.rn.f32 	%f623, %f620, %f558, %f615;
	fma.rn.f32 	%f624, %f620, %f559, %f616;
	fma.rn.f32 	%f625, %f620, %f561, %f618;
	fma.rn.f32 	%f2, %f620, %f562, %f619;
	ld.shared.f32 	%f626, [_ZZ6conv2dPfPKfS_E5input+476];
	fma.rn.f32 	%f627, %f626, %f556, %f621;
	fma.rn.f32 	%f628, %f626, %f559, %f623;
	fma.rn.f32 	%f3, %f626, %f562, %f625;
	ld.shared.f32 	%f629, [_ZZ6conv2dPfPKfS_E5input+480];
	fma.rn.f32 	%f630, %f629, %f554, %f531;
	fma.rn.f32 	%f631, %f629, %f557, %f614;
	fma.rn.f32 	%f632, %f629, %f560, %f617;
	ld.shared.f32 	%f633, [_ZZ6conv2dPfPKfS_E5input+484];
	fma.rn.f32 	%f634, %f633, %f554, %f536;
	fma.rn.f32 	%f635, %f633, %f555, %f630;
	fma.rn.f32 	%f636, %f633, %f557, %f622;
	fma.rn.f32 	%f637, %f633, %f558, %f631;
	fma.rn.f32 	%f638, %f633, %f560, %f624;
	fma.rn.f32 	%f639, %f633, %f561, %f632;
	ld.shared.f32 	%f640, [_ZZ6conv2dPfPKfS_E5input+488];
	fma.rn.f32 	%f641, %f640, %f554, %f539;
	fma.rn.f32 	%f642, %f640, %f555, %f634;
	fma.rn.f32 	%f643, %f640, %f556, %f635;
	fma.rn.f32 	%f644, %f640, %f557, %f627;
	fma.rn.f32 	%f645, %f640, %f558, %f636;
	fma.rn.f32 	%f646, %f640, %f559, %f637;
	fma.rn.f32 	%f647, %f640, %f560, %f628;
	fma.rn.f32 	%f648, %f640, %f561, %f638;
	fma.rn.f32 	%f4, %f640, %f562, %f639;
	ld.shared.f32 	%f649, [_ZZ6conv2dPfPKfS_E5input+492];
	fma.rn.f32 	%f650, %f649, %f555, %f641;
	fma.rn.f32 	%f651, %f649, %f556, %f642;
	fma.rn.f32 	%f652, %f649, %f558, %f644;
	fma.rn.f32 	%f653, %f649, %f559, %f645;
	fma.rn.f32 	%f654, %f649, %f561, %f647;
	fma.rn.f32 	%f5, %f649, %f562, %f648;
	ld.shared.f32 	%f655, [_ZZ6conv2dPfPKfS_E5input+496];
	fma.rn.f32 	%f656, %f655, %f556, %f650;
	fma.rn.f32 	%f657, %f655, %f559, %f652;
	fma.rn.f32 	%f6, %f655, %f562, %f654;
	ld.shared.f32 	%f658, [_ZZ6conv2dPfPKfS_E5input+500];
	fma.rn.f32 	%f659, %f658, %f554, %f548;
	fma.rn.f32 	%f660, %f658, %f557, %f643;
	fma.rn.f32 	%f661, %f658, %f560, %f646;
	ld.shared.f32 	%f662, [_ZZ6conv2dPfPKfS_E5input+504];
	fma.rn.f32 	%f663, %f662, %f554, %f551;
	fma.rn.f32 	%f664, %f662, %f555, %f659;
	fma.rn.f32 	%f665, %f662, %f557, %f651;
	fma.rn.f32 	%f666, %f662, %f558, %f660;
	fma.rn.f32 	%f667, %f662, %f560, %f653;
	fma.rn.f32 	%f668, %f662, %f561, %f661;
	ld.shared.f32 	%f669, [_ZZ6conv2dPfPKfS_E5input+508];
	fma.rn.f32 	%f670, %f669, %f554, %f553;
	fma.rn.f32 	%f671, %f669, %f555, %f663;
	fma.rn.f32 	%f672, %f669, %f556, %f664;
	fma.rn.f32 	%f673, %f669, %f557, %f656;
	fma.rn.f32 	%f674, %f669, %f558, %f665;
	fma.rn.f32 	%f675, %f669, %f559, %f666;
	fma.rn.f32 	%f676, %f669, %f560, %f657;
	fma.rn.f32 	%f677, %f669, %f561, %f667;
	fma.rn.f32 	%f7, %f669, %f562, %f668;
	ld.shared.f32 	%f678, [_ZZ6conv2dPfPKfS_E5input+512];
	fma.rn.f32 	%f679, %f678, %f555, %f670;
	fma.rn.f32 	%f680, %f678, %f556, %f671;
	fma.rn.f32 	%f681, %f678, %f558, %f673;
	fma.rn.f32 	%f682, %f678, %f559, %f674;
	fma.rn.f32 	%f683, %f678, %f561, %f676;
	fma.rn.f32 	%f8, %f678, %f562, %f677;
	ld.shared.f32 	%f684, [_ZZ6conv2dPfPKfS_E5input+516];
	fma.rn.f32 	%f685, %f684, %f556, %f679;
	fma.rn.f32 	%f686, %f684, %f559, %f681;
	fma.rn.f32 	%f9, %f684, %f562, %f683;
	ld.shared.f32 	%f687, [_ZZ6conv2dPfPKfS_E5input+520];
	fma.rn.f32 	%f688, %f687, %f557, %f672;
	fma.rn.f32 	%f689, %f687, %f560, %f675;
	ld.shared.f32 	%f690, [_ZZ6conv2dPfPKfS_E5input+524];
	fma.rn.f32 	%f691, %f690, %f557, %f680;
	fma.rn.f32 	%f692, %f690, %f558, %f688;
	fma.rn.f32 	%f693, %f690, %f560, %f682;
	fma.rn.f32 	%f694, %f690, %f561, %f689;
	ld.shared.f32 	%f695, [_ZZ6conv2dPfPKfS_E5input+528];
	fma.rn.f32 	%f696, %f695, %f557, %f685;
	fma.rn.f32 	%f697, %f695, %f558, %f691;
	fma.rn.f32 	%f698, %f695, %f559, %f692;
	fma.rn.f32 	%f699, %f695, %f560, %f686;
	fma.rn.f32 	%f700, %f695, %f561, %f693;
	fma.rn.f32 	%f10, %f695, %f562, %f694;
	ld.shared.f32 	%f701, [_ZZ6conv2dPfPKfS_E5input+532];
	fma.rn.f32 	%f702, %f701, %f558, %f696;
	fma.rn.f32 	%f703, %f701, %f559, %f697;
	fma.rn.f32 	%f704, %f701, %f561, %f699;
	fma.rn.f32 	%f11, %f701, %f562, %f700;
	ld.shared.f32 	%f705, [_ZZ6conv2dPfPKfS_E5input+536];
	fma.rn.f32 	%f706, %f705, %f559, %f702;
	fma.rn.f32 	%f12, %f705, %f562, %f704;
	ld.shared.f32 	%f707, [_ZZ6conv2dPfPKfS_E5input+540];
	fma.rn.f32 	%f708, %f707, %f560, %f698;
	ld.shared.f32 	%f709, [_ZZ6conv2dPfPKfS_E5input+544];
	fma.rn.f32 	%f710, %f709, %f560, %f703;
	fma.rn.f32 	%f711, %f709, %f561, %f708;
	ld.shared.f32 	%f712, [_ZZ6conv2dPfPKfS_E5input+548];
	fma.rn.f32 	%f713, %f712, %f560, %f706;
	fma.rn.f32 	%f714, %f712, %f561, %f710;
	fma.rn.f32 	%f13, %f712, %f562, %f711;
	ld.shared.f32 	%f715, [_ZZ6conv2dPfPKfS_E5input+552];
	fma.rn.f32 	%f716, %f715, %f561, %f713;
	fma.rn.f32 	%f14, %f715, %f562, %f714;
	ld.shared.f32 	%f717, [_ZZ6conv2dPfPKfS_E5input+556];
	fma.rn.f32 	%f15, %f717, %f562, %f716;
	mul.lo.s32 	%r79, %r42, 49;
	mul.lo.s32 	%r25, %r3, 5;
	setp.gt.u32 	%p8, %r25, 6;
	mad.lo.s32 	%r26, %r3, 35, %r79;
	@%p8 bra 	$L__BB2_7;
	add.s32 	%r80, %r26, %r24;
	mul.wide.u32 	%rd81, %r80, 4;
	add.s64 	%rd82, %rd2, %rd81;
	atom.global.add.f32 	%f718, [%rd82], %f1;
$L__BB2_7:
	setp.gt.u32 	%p9, %r25, 6;
	setp.gt.u32 	%p10, %r4, 1;
	or.pred  	%p11, %p9, %p10;
	@%p11 bra 	$L__BB2_9;
	cvt.u64.u32 	%rd83, %r26;
	cvt.u64.u32 	%rd84, %r24;
	add.s64 	%rd85, %rd83, %rd84;
	shl.b64 	%rd86, %rd85, 2;
	add.s64 	%rd87, %rd2, %rd86;
	atom.global.add.f32 	%f719, [%rd87+4], %f2;
	atom.global.add.f32 	%f720, [%rd87+8], %f3;
$L__BB2_9:
	add.s32 	%r81, %r25, -6;
	setp.lt.u32 	%p12, %r81, -7;
	add.s32 	%r27, %r26, 7;
	@%p12 bra 	$L__BB2_12;
	setp.gt.u32 	%p13, %r4, 1;
	add.s32 	%r82, %r27, %r24;
	mul.wide.u32 	%rd88, %r82, 4;
	add.s64 	%rd89, %rd2, %rd88;
	atom.global.add.f32 	%f721, [%rd89], %f4;
	@%p13 bra 	$L__BB2_12;
	cvt.u64.u32 	%rd90, %r27;
	cvt.u64.u32 	%rd91, %r24;
	add.s64 	%rd92, %rd90, %rd91;
	shl.b64 	%rd93, %rd92, 2;
	add.s64 	%rd94, %rd2, %rd93;
	atom.global.add.f32 	%f722, [%rd94+4], %f5;
	atom.global.add.f32 	%f723, [%rd94+8], %f6;
$L__BB2_12:
	add.s32 	%r83, %r25, -5;
	setp.lt.u32 	%p14, %r83, -7;
	add.s32 	%r28, %r26, 14;
	@%p14 bra 	$L__BB2_15;
	setp.gt.u32 	%p15, %r4, 1;
	add.s32 	%r84, %r28, %r24;
	mul.wide.u32 	%rd95, %r84, 4;
	add.s64 	%rd96, %rd2, %rd95;
	atom.global.add.f32 	%f724, [%rd96], %f7;
	@%p15 bra 	$L__BB2_15;
	cvt.u64.u32 	%rd97, %r28;
	cvt.u64.u32 	%rd98, %r24;
	add.s64 	%rd99, %rd97, %rd98;
	shl.b64 	%rd100, %rd99, 2;
	add.s64 	%rd101, %rd2, %rd100;
	atom.global.add.f32 	%f725, [%rd101+4], %f8;
	atom.global.add.f32 	%f726, [%rd101+8], %f9;
$L__BB2_15:
	add.s32 	%r85, %r25, -4;
	setp.lt.u32 	%p16, %r85, -7;
	add.s32 	%r29, %r26, 21;
	@%p16 bra 	$L__BB2_18;
	setp.gt.u32 	%p17, %r4, 1;
	add.s32 	%r86, %r29, %r24;
	mul.wide.u32 	%rd102, %r86, 4;
	add.s64 	%rd103, %rd2, %rd102;
	atom.global.add.f32 	%f727, [%rd103], %f10;
	@%p17 bra 	$L__BB2_18;
	cvt.u64.u32 	%rd104, %r29;
	cvt.u64.u32 	%rd105, %r24;
	add.s64 	%rd106, %rd104, %rd105;
	shl.b64 	%rd107, %rd106, 2;
	add.s64 	%rd108, %rd2, %rd107;
	atom.global.add.f32 	%f728, [%rd108+4], %f11;
	atom.global.add.f32 	%f729, [%rd108+8], %f12;
$L__BB2_18:
	add.s32 	%r87, %r25, -3;
	setp.lt.u32 	%p18, %r87, -7;
	add.s32 	%r30, %r26, 28;
	@%p18 bra 	$L__BB2_21;
	setp.gt.u32 	%p19, %r4, 1;
	add.s32 	%r88, %r30, %r24;
	mul.wide.u32 	%rd109, %r88, 4;
	add.s64 	%rd110, %rd2, %rd109;
	atom.global.add.f32 	%f730, [%rd110], %f13;
	@%p19 bra 	$L__BB2_21;
	cvt.u64.u32 	%rd111, %r30;
	cvt.u64.u32 	%rd112, %r24;
	add.s64 	%rd113, %rd111, %rd112;
	shl.b64 	%rd114, %rd113, 2;
	add.s64 	%rd115, %rd2, %rd114;
	atom.global.add.f32 	%f731, [%rd115+4], %f14;
	atom.global.add.f32 	%f732, [%rd115+8], %f15;
$L__BB2_21:
	ret;

}


// ===== COMPILED SASS (sm_100) =====

	.target	sm_100

	.elftype	@"ET_EXEC"


//--------------------- .note.nv.tkinfo           --------------------------
	.section	.note.nv.tkinfo,"",@"SHT_NOTE"
	.sectionflags	@"SHF_NOTE_NV_TKINFO"
	.tkinfo
        /*0018*/ 	.word	0x00000002
        /*0030*/ 	.string	""
        /*0030*/ 	.string	"ptxas"
        /*0030*/ 	.string	"Cuda compilation tools, release 13.0, V13.0.88"
        /*0030*/ 	.string	"Build cuda_13.0.r13.0/compiler.36424714_0"
        /*0030*/ 	.string	"-arch sm_100 -m 64 "



//--------------------- .note.nv.cuinfo           --------------------------
	.section	.note.nv.cuinfo,"",@"SHT_NOTE"
	.sectionflags	@"SHF_NOTE_NV_CUINFO"
        /*0018*/ 	.short	0x0002
        /*001a*/ 	.short	0x0064
        /*001c*/ 	.short	0x0082
	.zero		2


//--------------------- .nv.info                  --------------------------
	.section	.nv.info,"",@"SHT_CUDA_INFO"
	.align	4


	//----- nvinfo : EIATTR_REGCOUNT
	.align		4
        /*0000*/ 	.byte	0x04, 0x2f
        /*0002*/ 	.short	(.L_1 - .L_0)
	.align		4
.L_0:
        /*0004*/ 	.word	index@(default_function_kernel0)
        /*0008*/ 	.word	0x00000076


	//----- nvinfo : EIATTR_FRAME_SIZE
	.align		4
.L_1:
        /*000c*/ 	.byte	0x04, 0x11
        /*000e*/ 	.short	(.L_3 - .L_2)
	.align		4
.L_2:
        /*0010*/ 	.word	index@(default_function_kernel0)
        /*0014*/ 	.word	0x00000000


	//----- nvinfo : EIATTR_REGCOUNT
	.align		4
.L_3:
        /*0018*/ 	.byte	0x04, 0x2f
        /*001a*/ 	.short	(.L_5 - .L_4)
	.align		4
.L_4:
        /*001c*/ 	.word	index@(_Z9transformPfS_)
        /*0020*/ 	.word	0x00000013


	//----- nvinfo : EIATTR_FRAME_SIZE
	.align		4
.L_5:
        /*0024*/ 	.byte	0x04, 0x11
        /*0026*/ 	.short	(.L_7 - .L_6)
	.align		4
.L_6:
        /*0028*/ 	.word	index@(_Z9transformPfS_)
        /*002c*/ 	.word	0x00000000


	//----- nvinfo : EIATTR_REGCOUNT
	.align		4
.L_7:
        /*0030*/ 	.byte	0x04, 0x2f
        /*0032*/ 	.short	(.L_9 - .L_8)
	.align		4
.L_8:
        /*0034*/ 	.word	index@(_Z6conv2dPfPKfS_)
        /*0038*/ 	.word	0x0000002c


	//----- nvinfo : EIATTR_FRAME_SIZE
	.align		4
.L_9:
        /*003c*/ 	.byte	0x04, 0x11
        /*003e*/ 	.short	(.L_11 - .L_10)
	.align		4
.L_10:
        /*0040*/ 	.word	index@(_Z6conv2dPfPKfS_)
        /*0044*/ 	.word	0x00000000


	//----- nvinfo : EIATTR_MIN_STACK_SIZE
	.align		4
.L_11:
        /*0048*/ 	.byte	0x04, 0x12
        /*004a*/ 	.short	(.L_13 - .L_12)
	.align		4
.L_12:
        /*004c*/ 	.word	index@(_Z6conv2dPfPKfS_)
        /*0050*/ 	.word	0x00000000


	//----- nvinfo : EIATTR_MIN_STACK_SIZE
	.align		4
.L_13:
        /*0054*/ 	.byte	0x04, 0x12
        /*0056*/ 	.short	(.L_15 - .L_14)
	.align		4
.L_14:
        /*0058*/ 	.word	index@(_Z9transformPfS_)
        /*005c*/ 	.word	0x00000000


	//----- nvinfo : EIATTR_MIN_STACK_SIZE
	.align		4
.L_15:
        /*0060*/ 	.byte	0x04, 0x12
        /*0062*/ 	.short	(.L_17 - .L_16)
	.align		4
.L_16:
        /*0064*/ 	.word	index@(default_function_kernel0)
        /*0068*/ 	.word	0x00000000
.L_17:


//--------------------- .nv.compat                --------------------------
	.section	.nv.compat,"",@"SHT_CUDA_COMPAT_INFO"
	.align	4
        /*0000*/ 	.byte	0x02, 0x09, 0x00, 0x00, 0x02, 0x02, 0x01, 0x00, 0x02, 0x05, 0x05, 0x00, 0x03, 0x07, 0x01, 0x01
        /*0010*/ 	.byte	0x02, 0x03, 0x00, 0x00, 0x02, 0x06, 0x01, 0x00, 0x04, 0x0b, 0x08, 0x00, 0x09, 0x00, 0x00, 0x00
        /*0020*/ 	.byte	0x00, 0x00, 0x00, 0x00


//--------------------- .nv.info._Z6conv2dPfPKfS_ --------------------------
	.section	.nv.info._Z6conv2dPfPKfS_,"",@"SHT_CUDA_INFO"
	.sectionflags	@""
	.align	4


	//----- nvinfo : EIATTR_CUDA_API_VERSION
	.align		4
        /*0000*/ 	.byte	0x04, 0x37
        /*0002*/ 	.short	(.L_19 - .L_18)
.L_18:
        /*0004*/ 	.word	0x00000082


	//----- nvinfo : EIATTR_KPARAM_INFO
	.align		4
.L_19:
        /*0008*/ 	.byte	0x04, 0x17
        /*000a*/ 	.short	(.L_21 - .L_20)
.L_20:
        /*000c*/ 	.word	0x00000000
        /*0010*/ 	.short	0x0002
        /*0012*/ 	.short	0x0010
        /*0014*/ 	.byte	0x00, 0xf5, 0x21, 0x00


	//----- nvinfo : EIATTR_KPARAM_INFO
	.align		4
.L_21:
        /*0018*/ 	.byte	0x04, 0x17
        /*001a*/ 	.short	(.L_23 - .L_22)
.L_22:
        /*001c*/ 	.word	0x00000000
        /*0020*/ 	.short	0x0001
        /*0022*/ 	.short	0x0008
        /*0024*/ 	.byte	0x00, 0xf5, 0x21, 0x00


	//----- nvinfo : EIATTR_KPARAM_INFO
	.align		4
.L_23:
        /*0028*/ 	.byte	0x04, 0x17
        /*002a*/ 	.short	(.L_25 - .L_24)
.L_24:
        /*002c*/ 	.word	0x00000000
        /*0030*/ 	.short	0x0000
        /*0032*/ 	.short	0x0000
        /*0034*/ 	.byte	0x00, 0xf5, 0x21, 0x00


	//----- nvinfo : EIATTR_SPARSE_MMA_MASK
	.align		4
.L_25:
        /*0038*/ 	.byte	0x03, 0x50
        /*003a*/ 	.short	0x0000


	//----- nvinfo : EIATTR_MAXREG_COUNT
	.align		4
        /*003c*/ 	.byte	0x03, 0x1b
        /*003e*/ 	.short	0x00ff


	//----- nvinfo : EIATTR_NUM_BARRIERS
	.align		4
        /*0040*/ 	.byte	0x02, 0x4c
        /*0042*/ 	.byte	0x01
	.zero		1


	//----- nvinfo : EIATTR_MERCURY_ISA_VERSION
	.align		4
        /*0044*/ 	.byte	0x03, 0x5f
        /*0046*/ 	.short	0x0101


	//----- nvinfo : EIATTR_VRC_CTA_INIT_COUNT
	.align		4
        /*0048*/ 	.byte	0x02, 0x4a
	.zero		1
	.zero		1


	//----- nvinfo : EIATTR_EXIT_INSTR_OFFSETS
	.align		4
        /*004c*/ 	.byte	0x04, 0x1c
        /*004e*/ 	.short	(.L_27 - .L_26)


	//   ....[0]....
.L_26:
        /*0050*/ 	.word	0x00003180


	//   ....[1]....
        /*0054*/ 	.word	0x00003230


	//   ....[2]....
        /*0058*/ 	.word	0x00003370


	//----- nvinfo : EIATTR_CRS_STACK_SIZE
	.align		4
.L_27:
        /*005c*/ 	.byte	0x04, 0x1e
        /*005e*/ 	.short	(.L_29 - .L_28)
.L_28:
        /*0060*/ 	.word	0x00000000


	//----- nvinfo : EIATTR_CBANK_PARAM_SIZE
	.align		4
.L_29:
        /*0064*/ 	.byte	0x03, 0x19
        /*0066*/ 	.short	0x0018


	//----- nvinfo : EIATTR_PARAM_CBANK
	.align		4
        /*0068*/ 	.byte	0x04, 0x0a
        /*006a*/ 	.short	(.L_31 - .L_30)
	.align		4
.L_30:
        /*006c*/ 	.word	index@(.nv.constant0._Z6conv2dPfPKfS_)
        /*0070*/ 	.short	0x0380
        /*0072*/ 	.short	0x0018


	//----- nvinfo : EIATTR_SW_WAR
	.align		4
.L_31:
        /*0074*/ 	.byte	0x04, 0x36
        /*0076*/ 	.short	(.L_33 - .L_32)
.L_32:
        /*0078*/ 	.word	0x00000008
.L_33:


//--------------------- .nv.info._Z9transformPfS_ --------------------------
	.section	.nv.info._Z9transformPfS_,"",@"SHT_CUDA_INFO"
	.sectionflags	@""
	.align	4


	//----- nvinfo : EIATTR_CUDA_API_VERSION
	.align		4
        /*0000*/ 	.byte	0x04, 0x37
        /*0002*/ 	.short	(.L_35 - .L_34)
.L_34:
        /*0004*/ 	.word	0x00000082


	//----- nvinfo : EIATTR_KPARAM_INFO
	.align		4
.L_35:
        /*0008*/ 	.byte	0x04, 0x17
        /*000a*/ 	.short	(.L_37 - .L_36)
.L_36:
        /*000c*/ 	.word	0x00000000
        /*0010*/ 	.short	0x0001
        /*0012*/ 	.short	0x0008
        /*0014*/ 	.byte	0x00, 0xf5, 0x21, 0x00


	//----- nvinfo : EIATTR_KPARAM_INFO
	.align		4
.L_37:
        /*0018*/ 	.byte	0x04, 0x17
        /*001a*/ 	.short	(.L_39 - .L_38)
.L_38:
        /*001c*/ 	.word	0x00000000
        /*0020*/ 	.short	0x0000
        /*0022*/ 	.short	0x0000
        /*0024*/ 	.byte	0x00, 0xf5, 0x21, 0x00


	//----- nvinfo : EIATTR_SPARSE_MMA_MASK
	.align		4
.L_39:
        /*0028*/ 	.byte	0x03, 0x50
        /*002a*/ 	.short	0x0000


	//----- nvinfo : EIATTR_MAXREG_COUNT
	.align		4
        /*002c*/ 	.byte	0x03, 0x1b
        /*002e*/ 	.short	0x00ff


	//----- nvinfo : EIATTR_MERCURY_ISA_VERSION
	.align		4
        /*0030*/ 	.byte	0x03, 0x5f
        /*0032*/ 	.short	0x0101


	//----- nvinfo : EIATTR_VRC_CTA_INIT_COUNT
	.align		4
        /*0034*/ 	.byte	0x02, 0x4a
	.zero		1
	.zero		1


	//----- nvinfo : EIATTR_EXIT_INSTR_OFFSETS
	.align		4
        /*0038*/ 	.byte	0x04, 0x1c
        /*003a*/ 	.short	(.L_41 - .L_40)


	//   ....[0]....
.L_40:
        /*003c*/ 	.word	0x00000060


	//   ....[1]....
        /*0040*/ 	.word	0x00000520


	//----- nvinfo : EIATTR_CRS_STACK_SIZE
	.align		4
.L_41:
        /*0044*/ 	.byte	0x04, 0x1e
        /*0046*/ 	.short	(.L_43 - .L_42)
.L_42:
        /*0048*/ 	.word	0x00000000


	//----- nvinfo : EIATTR_CBANK_PARAM_SIZE
	.align		4
.L_43:
        /*004c*/ 	.byte	0x03, 0x19
        /*004e*/ 	.short	0x0010


	//----- nvinfo : EIATTR_PARAM_CBANK
	.align		4
        /*0050*/ 	.byte	0x04, 0x0a
        /*0052*/ 	.short	(.L_45 - .L_44)
	.align		4
.L_44:
        /*0054*/ 	.word	index@(.nv.constant0._Z9transformPfS_)
        /*0058*/ 	.short	0x0380
        /*005a*/ 	.short	0x0010


	//----- nvinfo : EIATTR_SW_WAR
	.align		4
.L_45:
        /*005c*/ 	.byte	0x04, 0x36
        /*005e*/ 	.short	(.L_47 - .L_46)
.L_46:
        /*0060*/ 	.word	0x00000008
.L_47:


//--------------------- .nv.info.default_function_kernel0 --------------------------
	.section	.nv.info.default_function_kernel0,"",@"SHT_CUDA_INFO"
	.sectionflags	@""
	.align	4


	//----- nvinfo : EIATTR_CUDA_API_VERSION
	.align		4
        /*0000*/ 	.byte	0x04, 0x37
        /*0002*/ 	.short	(.L_49 - .L_48)
.L_48:
        /*0004*/ 	.word	0x00000082


	//----- nvinfo : EIATTR_KPARAM_INFO
	.align		4
.L_49:
        /*0008*/ 	.byte	0x04, 0x17
        /*000a*/ 	.short	(.L_51 - .L_50)
.L_50:
        /*000c*/ 	.word	0x00000000
        /*0010*/ 	.short	0x0002
        /*0012*/ 	.short	0x0010
        /*0014*/ 	.byte	0x00, 0xf5, 0x21, 0x00


	//----- nvinfo : EIATTR_KPARAM_INFO
	.align		4
.L_51:
        /*0018*/ 	.byte	0x04, 0x17
        /*001a*/ 	.short	(.L_53 - .L_52)
.L_52:
        /*001c*/ 	.word	0x00000000
        /*0020*/ 	.short	0x0001
        /*0022*/ 	.short	0x0008
        /*0024*/ 	.byte	0x00, 0xf5, 0x21, 0x00


	//----- nvinfo : EIATTR_KPARAM_INFO
	.align		4
.L_53:
        /*0028*/ 	.byte	0x04, 0x17
        /*002a*/ 	.short	(.L_55 - .L_54)
.L_54:
        /*002c*/ 	.word	0x00000000
        /*0030*/ 	.short	0x0000
        /*0032*/ 	.short	0x0000
        /*0034*/ 	.byte	0x00, 0xf5, 0x21, 0x00


	//----- nvinfo : EIATTR_SPARSE_MMA_MASK
	.align		4
.L_55:
        /*0038*/ 	.byte	0x03, 0x50
        /*003a*/ 	.short	0x0000


	//----- nvinfo : EIATTR_MAXREG_COUNT
	.align		4
        /*003c*/ 	.byte	0x03, 0x1b
        /*003e*/ 	.short	0x00ff


	//----- nvinfo : EIATTR_NUM_BARRIERS
	.align		4
        /*0040*/ 	.byte	0x02, 0x4c
        /*0042*/ 	.byte	0x01
	.zero		1


	//----- nvinfo : EIATTR_MERCURY_ISA_VERSION
	.align		4
        /*0044*/ 	.byte	0x03, 0x5f
        /*0046*/ 	.short	0x0101


	//----- nvinfo : EIATTR_VRC_CTA_INIT_COUNT
	.align		4
        /*0048*/ 	.byte	0x02, 0x4a
	.zero		1
	.zero		1


	//----- nvinfo : EIATTR_EXIT_INSTR_OFFSETS
	.align		4
        /*004c*/ 	.byte	0x04, 0x1c
        /*004e*/ 	.short	(.L_57 - .L_56)


	//   ....[0]....
.L_56:
        /*0050*/ 	.word	0x000080f0


	//----- nvinfo : EIATTR_CRS_STACK_SIZE
	.align		4
.L_57:
        /*0054*/ 	.byte	0x04, 0x1e
        /*0056*/ 	.short	(.L_59 - .L_58)
.L_58:
        /*0058*/ 	.word	0x00000000


	//----- nvinfo : EIATTR_CBANK_PARAM_SIZE
	.align		4
.L_59:
        /*005c*/ 	.byte	0x03, 0x19
        /*005e*/ 	.short	0x0018


	//----- nvinfo : EIATTR_PARAM_CBANK
	.align		4
        /*0060*/ 	.byte	0x04, 0x0a
        /*0062*/ 	.short	(.L_61 - .L_60)
	.align		4
.L_60:
        /*0064*/ 	.word	index@(.nv.constant0.default_function_kernel0)
        /*0068*/ 	.short	0x0380
        /*006a*/ 	.short	0x0018


	//----- nvinfo : EIATTR_SW_WAR
	.align		4
.L_61:
        /*006c*/ 	.byte	0x04, 0x36
        /*006e*/ 	.short	(.L_63 - .L_62)
.L_62:
        /*0070*/ 	.word	0x00000008
.L_63:


//--------------------- .nv.callgraph             --------------------------
	.section	.nv.callgraph,"",@"SHT_CUDA_CALLGRAPH"
	.align	4
	.sectionentsize	8
	.align		4
        /*0000*/ 	.word	0x00000000
	.align		4
        /*0004*/ 	.word	0xffffffff
	.align		4
        /*0008*/ 	.word	0x00000000
	.align		4
        /*000c*/ 	.word	0xfffffffe
	.align		4
        /*0010*/ 	.word	0x00000000
	.align		4
        /*0014*/ 	.word	0xfffffffd
	.align		4
        /*0018*/ 	.word	0x00000000
	.align		4
        /*001c*/ 	.word	0xfffffffc


//--------------------- .text._Z6conv2dPfPKfS_    --------------------------
	.section	.text._Z6conv2dPfPKfS_,"ax",@progbits
	.align	128
        .global         _Z6conv2dPfPKfS_
        .type           _Z6conv2dPfPKfS_,@function
        .size           _Z6conv2dPfPKfS_,(.L_x_145 - _Z6conv2dPfPKfS_)
        .other          _Z6conv2dPfPKfS_,@"STO_CUDA_ENTRY STV_DEFAULT"
_Z6conv2dPfPKfS_:
.text._Z6conv2dPfPKfS_:
[----:B------:R-:W-:Y:S08]  /*0000*/  LDC R1, c[0x0][0x37c] ;  /* 0x0000df00ff017b82 */ /* 0x000ff00000000800 */
[----:B------:R-:W0:Y:S01]  /*0010*/  S2UR UR9, SR_CTAID.X ;  /* 0x00000000000979c3 */ /* 0x000e220000002500 */
[----:B------:R-:W1:Y:S01]  /*0020*/  S2R R6, SR_TID.X ;  /* 0x0000000000067919 */ /* 0x000e620000002100 */
[----:B------:R-:W2:Y:S01]  /*0030*/  LDCU.64 UR10, c[0x0][0x358] ;  /* 0x00006b00ff0a77ac */ /* 0x000ea20008000a00 */
[----:B------:R-:W-:Y:S01]  /*0040*/  BSSY.RECONVERGENT B0, `(.L_x_0) ;  /* 0x0000029000007945 */ /* 0x000fe20003800200 */
[----:B0-----:R-:W-:-:S07]  /*0050*/  UIMAD.WIDE.U32 UR4, UR9, 0x2aaaaaab, URZ ;  /* 0x2aaaaaab090478a5 */ /* 0x001fce000f8e00ff */
[----:B------:R-:W-:Y:S01]  /*0060*/  UMOV UR6, UR5 ;  /* 0x0000000500067c82 */ /* 0x000fe20008000000 */
[----:B-1----:R-:W-:Y:S01]  /*0070*/  SHF.R.U32.HI R0, RZ, 0x5, R6 ;  /* 0x00000005ff007819 */ /* 0x002fe20000011606 */
[----:B------:R-:W-:Y:S02]  /*0080*/  UIMAD UR7, UR6, -0x6, UR9 ;  /* 0xfffffffa060778a4 */ /* 0x000fe4000f8e0209 */
[----:B------:R-:W-:Y:S02]  /*0090*/  MOV R15, UR6 ;  /* 0x00000006000f7c02 */ /* 0x000fe40008000f00 */
[----:B------:R-:W-:Y:S02]  /*00a0*/  UIMAD.WIDE.U32 UR4, UR7, -0x55555555, URZ ;  /* 0xaaaaaaab070478a5 */ /* 0x000fe4000f8e00ff */
[----:B------:R-:W-:Y:S02]  /*00b0*/  LEA R2, R15, R0, 0x2 ;  /* 0x000000000f027211 */ /* 0x000fe400078e10ff */
[----:B------:R-:W-:-:S02]  /*00c0*/  USHF.R.U32.HI UR5, URZ, 0x1, UR5 ;  /* 0x00000001ff057899 */ /* 0x000fc40008011605 */
[----:B------:R-:W-:Y:S02]  /*00d0*/  ISETP.GT.U32.AND P0, PT, R2, 0x3f, PT ;  /* 0x0000003f0200780c */ /* 0x000fe40003f04070 */
[----:B------:R-:W-:Y:S02]  /*00e0*/  UIMAD UR7, UR5, -0x3, UR7 ;  /* 0xfffffffd050778a4 */ /* 0x000fe4000f8e0207 */
[----:B------:R-:W-:-:S13]  /*00f0*/  ISETP.GT.U32.OR P0, PT, R6, 0x7f, P0 ;  /* 0x0000007f0600780c */ /* 0x000fda0000704470 */
[----:B--2---:R-:W-:Y:S05]  /*0100*/  @P0 BRA `(.L_x_1) ;  /* 0x0000000000700947 */ /* 0x004fea0003800000 */
[----:B------:R-:W0:Y:S01]  /*0110*/  S2R R3, SR_CTAID.X ;  /* 0x0000000000037919 */ /* 0x000e220000002500 */
[----:B------:R-:W1:Y:S01]  /*0120*/  S2UR UR8, SR_CgaCtaId ;  /* 0x00000000000879c3 */ /* 0x000e620000008800 */
[----:B------:R-:W-:Y:S01]  /*0130*/  LOP3.LUT R6, R6, 0x1f, RZ, 0xc0, !PT ;  /* 0x0000001f06067812 */ /* 0x000fe200078ec0ff */
[----:B------:R-:W-:-:S06]  /*0140*/  UMOV UR4, 0x400 ;  /* 0x0000040000047882 */ /* 0x000fcc0000000000 */
[----:B------:R-:W2:Y:S01]  /*0150*/  LDC R13, c[0x0][0x360] ;  /* 0x0000d800ff0d7b82 */ /* 0x000ea20000000800 */
[----:B-1----:R-:W-:-:S06]  /*0160*/  ULEA UR4, UR8, UR4, 0x18 ;  /* 0x0000000408047291 */ /* 0x002fcc000f8ec0ff */
[----:B------:R-:W-:Y:S01]  /*0170*/  LEA R7, R6, UR4, 0x2 ;  /* 0x0000000406077c11 */ /* 0x000fe2000f8e10ff */
[----:B0-----:R-:W-:-:S04]  /*0180*/  IMAD R3, R3, 0x23, R6 ;  /* 0x0000002303037824 */ /* 0x001fc800078e0206 */
[----:B------:R-:W-:-:S07]  /*0190*/  IMAD R9, R15, -0xd2, R3 ;  /* 0xffffff2e0f097824 */ /* 0x000fce00078e0203 */
.L_x_4:
[----:B------:R-:W0:Y:S01]  /*01a0*/  LDC.64 R4, c[0x0][0x380] ;  /* 0x0000e000ff047b82 */ /* 0x000e220000000a00 */
[----:B------:R-:W-:Y:S01]  /*01b0*/  BSSY.RECONVERGENT B1, `(.L_x_2) ;  /* 0x000000c000017945 */ /* 0x000fe20003800200 */
[----:B------:R-:W-:Y:S01]  /*01c0*/  IMAD R11, R2, 0xd2, R9 ;  /* 0x000000d2020b7824 */ /* 0x000fe200078e0209 */
[----:B------:R-:W-:Y:S01]  /*01d0*/  MOV R10, R6 ;  /* 0x00000006000a7202 */ /* 0x000fe20000000f00 */
[----:B------:R-:W-:-:S07]  /*01e0*/  IMAD R8, R0, 0x8c, R7 ;  /* 0x0000008c00087824 */ /* 0x000fce00078e0207 */
.L_x_3:
[----:B0-----:R-:W-:-:S06]  /*01f0*/  IMAD.WIDE.U32 R2, R11, 0x4, R4 ;  /* 0x000000040b027825 */ /* 0x001fcc00078e0004 */
[----:B------:R-:W3:Y:S01]  /*0200*/  LDG.E.CONSTANT R3, desc[UR10][R2.64] ;  /* 0x0000000a02037981 */ /* 0x000ee2000c1e9900 */
[C---:B------:R-:W-:Y:S02]  /*0210*/  ISETP.GE.U32.AND P0, PT, R10.reuse, 0x3, PT ;  /* 0x000000030a00780c */ /* 0x040fe40003f06070 */
[----:B------:R-:W-:Y:S02]  /*0220*/  IADD3 R10, PT, PT, R10, 0x20, RZ ;  /* 0x000000200a0a7810 */ /* 0x000fe40007ffe0ff */
[----:B------:R-:W-:Y:S01]  /*0230*/  IADD3 R11, PT, PT, R11, 0x20, RZ ;  /* 0x000000200b0b7810 */ /* 0x000fe20007ffe0ff */
[----:B---3--:R0:W-:Y:S02]  /*0240*/  STS [R8], R3 ;  /* 0x0000000308007388 */ /* 0x0081e40000000800 */
[----:B0-----:R-:W-:-:S06]  /*0250*/  IADD3 R8, PT, PT, R8, 0x80, RZ ;  /* 0x0000008008087810 */ /* 0x001fcc0007ffe0ff */
[----:B------:R-:W-:Y:S05]  /*0260*/  @!P0 BRA `(.L_x_3) ;  /* 0xfffffffc00e08947 */ /* 0x000fea000383ffff */
[----:B------:R-:W-:Y:S05]  /*0270*/  BSYNC.RECONVERGENT B1 ;  /* 0x0000000000017941 */ /* 0x000fea0003800200 */
.L_x_2:
[----:B--2---:R-:W-:-:S04]  /*0280*/  LEA.HI R0, R13, R0, RZ, 0x1b ;  /* 0x000000000d007211 */ /* 0x004fc800078fd8ff */
[----:B------:R-:W-:Y:S02]  /*0290*/  LEA R2, R15, R0, 0x2 ;  /* 0x000000000f027211 */ /* 0x000fe400078e10ff */
[----:B------:R-:W-:Y:S02]  /*02a0*/  ISETP.LT.U32.AND P1, PT, R0, 0x4, PT ;  /* 0x000000040000780c */ /* 0x000fe40003f21070 */
[----:B------:R-:W-:-:S13]  /*02b0*/  ISETP.GE.U32.AND P0, PT, R2, 0x40, PT ;  /* 0x000000400200780c */ /* 0x000fda0003f06070 */
[----:B------:R-:W-:Y:S05]  /*02c0*/  @!P0 BRA P1, `(.L_x_4) ;  /* 0xfffffffc00b48947 */ /* 0x000fea000083ffff */
.L_x_1:
[----:B------:R-:W-:Y:S05]  /*02d0*/  BSYNC.RECONVERGENT B0 ;  /* 0x0000000000007941 */ /* 0x000fea0003800200 */
.L_x_0:
[----:B------:R-:W0:Y:S01]  /*02e0*/  S2R R36, SR_TID.X ;  /* 0x0000000000247919 */ /* 0x000e220000002100 */
[----:B------:R-:W1:Y:S01]  /*02f0*/  LDC.64 R38, c[0x0][0x388] ;  /* 0x0000e200ff267b82 */ /* 0x000e620000000a00 */
[----:B0-----:R-:W-:-:S04]  /*0300*/  IMAD R36, R15, 0x480, R36 ;  /* 0x000004800f247824 */ /* 0x001fc800078e0224 */
[C---:B-1----:R-:W-:Y:S01]  /*0310*/  IMAD.WIDE.U32 R26, R36.reuse, 0x4, R38 ;  /* 0x00000004241a7825 */ /* 0x042fe200078e0026 */
[C---:B------:R-:W-:Y:S02]  /*0320*/  IADD3 R25, PT, PT, R36.reuse, 0x20, RZ ;  /* 0x0000002024197810 */ /* 0x040fe40007ffe0ff */
[----:B------:R-:W-:-:S03]  /*0330*/  IADD3 R5, PT, PT, R36, 0x40, RZ ;  /* 0x0000004024057810 */ /* 0x000fc60007ffe0ff */
[--C-:B------:R-:W-:Y:S01]  /*0340*/  IMAD.WIDE.U32 R24, R25, 0x4, R38.reuse ;  /* 0x0000000419187825 */ /* 0x100fe200078e0026 */
[----:B------:R-:W2:Y:S01]  /*0350*/  LDG.E.CONSTANT R26, desc[UR10][R26.64] ;  /* 0x0000000a1a1a7981 */ /* 0x000ea2000c1e9900 */
[C---:B------:R-:W-:Y:S02]  /*0360*/  IADD3 R7, PT, PT, R36.reuse, 0x60, RZ ;  /* 0x0000006024077810 */ /* 0x040fe40007ffe0ff */
[--C-:B------:R-:W-:Y:S02]  /*0370*/  IMAD.WIDE.U32 R4, R5, 0x4, R38.reuse ;  /* 0x0000000405047825 */ /* 0x100fe400078e0026 */
[----:B------:R-:W3:Y:S01]  /*0380*/  LDG.E.CONSTANT R24, desc[UR10][R24.64] ;  /* 0x0000000a18187981 */ /* 0x000ee2000c1e9900 */
[C---:B------:R-:W-:Y:S01]  /*0390*/  IADD3 R9, PT, PT, R36.reuse, 0x80, RZ ;  /* 0x0000008024097810 */ /* 0x040fe20007ffe0ff */
[--C-:B------:R-:W-:Y:S02]  /*03a0*/  IMAD.WIDE.U32 R6, R7, 0x4, R38.reuse ;  /* 0x0000000407067825 */ /* 0x100fe400078e0026 */
[----:B------:R-:W4:Y:S01]  /*03b0*/  LDG.E.CONSTANT R3, desc[UR10][R4.64] ;  /* 0x0000000a04037981 */ /* 0x000f22000c1e9900 */
[----:B------:R-:W-:Y:S01]  /*03c0*/  IADD3 R11, PT, PT, R36, 0xa0, RZ ;  /* 0x000000a0240b7810 */ /* 0x000fe20007ffe0ff */
[----:B------:R-:W-:-:S02]  /*03d0*/  IMAD.WIDE.U32 R8, R9, 0x4, R38 ;  /* 0x0000000409087825 */ /* 0x000fc400078e0026 */
[----:B------:R0:W5:Y:S01]  /*03e0*/  LDG.E.CONSTANT R2, desc[UR10][R6.64] ;  /* 0x0000000a06027981 */ /* 0x000162000c1e9900 */
[C---:B------:R-:W-:Y:S01]  /*03f0*/  IADD3 R13, PT, PT, R36.reuse, 0xc0, RZ ;  /* 0x000000c0240d7810 */ /* 0x040fe20007ffe0ff */
[--C-:B------:R-:W-:Y:S02]  /*0400*/  IMAD.WIDE.U32 R10, R11, 0x4, R38.reuse ;  /* 0x000000040b0a7825 */ /* 0x100fe400078e0026 */
[----:B------:R-:W5:Y:S02]  /*0410*/  LDG.E.CONSTANT R0, desc[UR10][R8.64] ;  /* 0x0000000a08007981 */ /* 0x000f64000c1e9900 */
[----:B------:R-:W-:Y:S02]  /*0420*/  IMAD.WIDE.U32 R12, R13, 0x4, R38 ;  /* 0x000000040d0c7825 */ /* 0x000fe400078e0026 */
[----:B------:R1:W5:Y:S01]  /*0430*/  LDG.E.CONSTANT R18, desc[UR10][R10.64] ;  /* 0x0000000a0a127981 */ /* 0x000362000c1e9900 */
[----:B------:R-:W-:-:S03]  /*0440*/  IADD3 R29, PT, PT, R36, 0xe0, RZ ;  /* 0x000000e0241d7810 */ /* 0x000fc60007ffe0ff */
[----:B------:R1:W5:Y:S01]  /*0450*/  LDG.E.CONSTANT R16, desc[UR10][R12.64] ;  /* 0x0000000a0c107981 */ /* 0x000362000c1e9900 */
[----:B------:R-:W-:Y:S01]  /*0460*/  IADD3 R31, PT, PT, R36, 0x100, RZ ;  /* 0x00000100241f7810 */ /* 0x000fe20007ffe0ff */
[----:B------:R-:W-:-:S05]  /*0470*/  IMAD.WIDE.U32 R28, R29, 0x4, R38 ;  /* 0x000000041d1c7825 */ /* 0x000fca00078e0026 */
[----:B------:R2:W5:Y:S01]  /*0480*/  LDG.E.CONSTANT R19, desc[UR10][R28.64] ;  /* 0x0000000a1c137981 */ /* 0x000562000c1e9900 */
[----:B------:R-:W-:-:S05]  /*0490*/  IMAD.WIDE.U32 R30, R31, 0x4, R38 ;  /* 0x000000041f1e7825 */ /* 0x000fca00078e0026 */
[----:B------:R2:W5:Y:S01]  /*04a0*/  LDG.E.CONSTANT R17, desc[UR10][R30.64] ;  /* 0x0000000a1e117981 */ /* 0x000562000c1e9900 */
[----:B------:R-:W0:Y:S01]  /*04b0*/  S2UR UR6, SR_CgaCtaId ;  /* 0x00000000000679c3 */ /* 0x000e220000008800 */
[----:B------:R-:W-:Y:S01]  /*04c0*/  UMOV UR4, 0x400 ;  /* 0x0000040000047882 */ /* 0x000fe20000000000 */
[----:B------:R-:W-:Y:S01]  /*04d0*/  IADD3 R35, PT, PT, R36, 0x120, RZ ;  /* 0x0000012024237810 */ /* 0x000fe20007ffe0ff */
[----:B0-----:R-:W-:-:S05]  /*04e0*/  ULEA UR4, UR6, UR4, 0x18 ;  /* 0x0000000406047291 */ /* 0x001fca000f8ec0ff */
[----:B------:R-:W-:Y:S06]  /*04f0*/  BAR.SYNC.DEFER_BLOCKING 0x0 ;  /* 0x0000000000007b1d */ /* 0x000fec0000010000 */
[----:B------:R-:W2:Y:S04]  /*0500*/  LDS.128 R4, [UR4] ;  /* 0x00000004ff047984 */ /* 0x000ea80008000c00 */
[----:B-1----:R-:W0:Y:S04]  /*0510*/  LDS.128 R8, [UR4+0x10] ;  /* 0x00001004ff087984 */ /* 0x002e280008000c00 */
[----:B------:R-:W-:Y:S04]  /*0520*/  LDS.128 R20, [UR4+0x20] ;  /* 0x00002004ff147984 */ /* 0x000fe80008000c00 */
[----:B------:R-:W1:Y:S01]  /*0530*/  LDS.128 R12, [UR4+0x30] ;  /* 0x00003004ff0c7984 */ /* 0x000e620008000c00 */
[C---:B--2---:R-:W-:Y:S01]  /*0540*/  FFMA R25, R26.reuse, R4, RZ ;  /* 0x000000041a197223 */ /* 0x044fe200000000ff */
[C---:B------:R-:W-:Y:S01]  /*0550*/  FFMA R27, R26.reuse, R5, RZ ;  /* 0x000000051a1b7223 */ /* 0x040fe200000000ff */
[C---:B------:R-:W-:Y:S01]  /*0560*/  FFMA R28, R26.reuse, R6, RZ ;  /* 0x000000061a1c7223 */ /* 0x040fe200000000ff */
[C---:B0-----:R-:W-:Y:S01]  /*0570*/  FFMA R31, R26.reuse, R11, RZ ;  /* 0x0000000b1a1f7223 */ /* 0x041fe200000000ff */
[----:B-1----:R-:W-:Y:S01]  /*0580*/  FFMA R33, R26, R12, RZ ;  /* 0x0000000c1a217223 */ /* 0x002fe200000000ff */
[C---:B---3--:R-:W-:Y:S01]  /*0590*/  FFMA R4, R24.reuse, R5, R25 ;  /* 0x0000000518047223 */ /* 0x048fe20000000019 */
[CC--:B------:R-:W-:Y:S01]  /*05a0*/  FFMA R30, R24.reuse, R6.reuse, R27 ;  /* 0x00000006181e7223 */ /* 0x0c0fe2000000001b */
[----:B------:R-:W-:Y:S01]  /*05b0*/  FFMA R25, R24, R7, R28 ;  /* 0x0000000718197223 */ /* 0x000fe2000000001c */
[----:B------:R-:W-:Y:S01]  /*05c0*/  FFMA R27, R26, R9, RZ ;  /* 0x000000091a1b7223 */ /* 0x000fe200000000ff */
[C---:B----4-:R-:W-:Y:S01]  /*05d0*/  FFMA R5, R3.reuse, R6, R4 ;  /* 0x0000000603057223 */ /* 0x050fe20000000004 */
[C---:B------:R-:W-:Y:S01]  /*05e0*/  FFMA R7, R3.reuse, R7, R30 ;  /* 0x0000000703077223 */ /* 0x040fe2000000001e */
[C---:B------:R-:W-:Y:S01]  /*05f0*/  FFMA R25, R3.reuse, R8, R25 ;  /* 0x0000000803197223 */ /* 0x040fe20000000019 */
[-C--:B------:R-:W-:Y:S01]  /*0600*/  FFMA R8, R24, R10.reuse, R27 ;  /* 0x0000000a18087223 */ /* 0x080fe2000000001b */
[----:B-----5:R-:W-:Y:S01]  /*0610*/  FFMA R5, R2, R9, R5 ;  /* 0x0000000902057223 */ /* 0x020fe20000000005 */
[-C--:B------:R-:W-:Y:S01]  /*0620*/  FFMA R9, R26, R10.reuse, RZ ;  /* 0x0000000a1a097223 */ /* 0x080fe200000000ff */
[CC--:B------:R-:W-:Y:S01]  /*0630*/  FFMA R27, R2.reuse, R10.reuse, R7 ;  /* 0x0000000a021b7223 */ /* 0x0c0fe20000000007 */
[-C--:B------:R-:W-:Y:S01]  /*0640*/  FFMA R25, R2, R11.reuse, R25 ;  /* 0x0000000b02197223 */ /* 0x080fe20000000019 */
[----:B------:R-:W-:Y:S01]  /*0650*/  FFMA R29, R0, R10, R5 ;  /* 0x0000000a001d7223 */ /* 0x000fe20000000005 */
[-C--:B------:R-:W-:Y:S01]  /*0660*/  FFMA R10, R24, R11.reuse, R9 ;  /* 0x0000000b180a7223 */ /* 0x080fe20000000009 */
[CC--:B------:R-:W-:Y:S01]  /*0670*/  FFMA R9, R3.reuse, R11.reuse, R8 ;  /* 0x0000000b03097223 */ /* 0x0c0fe20000000008 */
[-C--:B------:R-:W-:Y:S01]  /*0680*/  FFMA R27, R0, R11.reuse, R27 ;  /* 0x0000000b001b7223 */ /* 0x080fe2000000001b */
[----:B------:R-:W0:Y:S01]  /*0690*/  LDS.128 R4, [UR4+0x40] ;  /* 0x00004004ff047984 */ /* 0x000e220008000c00 */
[----:B------:R-:W-:Y:S01]  /*06a0*/  FFMA R11, R18, R11, R29 ;  /* 0x0000000b120b7223 */ /* 0x000fe2000000001d */
[----:B------:R-:W-:Y:S01]  /*06b0*/  FFMA R8, R24, R20, R31 ;  /* 0x0000001418087223 */ /* 0x000fe2000000001f */
[-C--:B------:R-:W-:Y:S01]  /*06c0*/  FFMA R31, R26, R22.reuse, RZ ;  /* 0x000000161a1f7223 */ /* 0x080fe200000000ff */
[-C--:B------:R-:W-:Y:S01]  /*06d0*/  FFMA R9, R2, R22.reuse, R9 ;  /* 0x0000001602097223 */ /* 0x080fe20000000009 */
[----:B------:R-:W-:Y:S01]  /*06e0*/  FFMA R22, R16, R22, R11 ;  /* 0x0000001610167223 */ /* 0x000fe2000000000b */
[----:B------:R-:W-:Y:S01]  /*06f0*/  FFMA R11, R26, R23, RZ ;  /* 0x000000171a0b7223 */ /* 0x000fe200000000ff */
[-C--:B------:R-:W-:Y:S01]  /*0700*/  FFMA R28, R0, R20.reuse, R25 ;  /* 0x00000014001c7223 */ /* 0x080fe20000000019 */
[-C--:B------:R-:W-:Y:S01]  /*0710*/  FFMA R29, R18, R20.reuse, R27 ;  /* 0x00000014121d7223 */ /* 0x080fe2000000001b */
[C---:B------:R-:W-:Y:S01]  /*0720*/  FFMA R25, R3.reuse, R20, R10 ;  /* 0x0000001403197223 */ /* 0x040fe2000000000a */
[----:B------:R-:W-:Y:S01]  /*0730*/  FFMA R27, R3, R21, R8 ;  /* 0x00000015031b7223 */ /* 0x000fe20000000008 */
[-C--:B------:R-:W-:Y:S01]  /*0740*/  FFMA R8, R24, R23.reuse, R31 ;  /* 0x0000001718087223 */ /* 0x080fe2000000001f */
[----:B------:R-:W-:Y:S01]  /*0750*/  FFMA R9, R0, R23, R9 ;  /* 0x0000001700097223 */ /* 0x000fe20000000009 */
[-C--:B------:R-:W-:Y:S01]  /*0760*/  FFMA R10, R24, R12.reuse, R11 ;  /* 0x0000000c180a7223 */ /* 0x080fe2000000000b */
[----:B------:R-:W-:Y:S01]  /*0770*/  FFMA R21, R18, R21, R28 ;  /* 0x0000001512157223 */ /* 0x000fe2000000001c */
[-C--:B------:R-:W-:Y:S01]  /*0780*/  FFMA R25, R2, R23.reuse, R25 ;  /* 0x0000001702197223 */ /* 0x080fe20000000019 */
[-C--:B------:R-:W-:Y:S01]  /*0790*/  FFMA R28, R16, R23.reuse, R29 ;  /* 0x00000017101c7223 */ /* 0x080fe2000000001d */
[----:B------:R-:W-:Y:S01]  /*07a0*/  FFMA R32, R19, R23, R22 ;  /* 0x0000001713207223 */ /* 0x000fe20000000016 */
[-C--:B------:R-:W-:Y:S01]  /*07b0*/  FFMA R31, R2, R12.reuse, R27 ;  /* 0x0000000c021f7223 */ /* 0x080fe2000000001b */
[CC--:B------:R-:W-:Y:S01]  /*07c0*/  FFMA R23, R3.reuse, R12.reuse, R8 ;  /* 0x0000000c03177223 */ /* 0x0c0fe20000000008 */
[-C--:B------:R-:W-:Y:S01]  /*07d0*/  FFMA R29, R18, R12.reuse, R9 ;  /* 0x0000000c121d7223 */ /* 0x080fe20000000009 */
[-C--:B------:R-:W-:Y:S01]  /*07e0*/  FFMA R27, R3, R13.reuse, R10 ;  /* 0x0000000d031b7223 */ /* 0x080fe2000000000a */
[-C--:B------:R-:W-:Y:S01]  /*07f0*/  FFMA R22, R16, R12.reuse, R21 ;  /* 0x0000000c10167223 */ /* 0x080fe20000000015 */
[----:B------:R-:W1:Y:S01]  /*0800*/  LDS.128 R8, [UR4+0x50] ;  /* 0x00005004ff087984 */ /* 0x000e620008000c00 */
[-C--:B------:R-:W-:Y:S01]  /*0810*/  FFMA R25, R0, R12.reuse, R25 ;  /* 0x0000000c00197223 */ /* 0x080fe20000000019 */
[-C--:B------:R-:W-:Y:S01]  /*0820*/  FFMA R28, R19, R12.reuse, R28 ;  /* 0x0000000c131c7223 */ /* 0x080fe2000000001c */
[----:B------:R-:W-:Y:S01]  /*0830*/  FFMA R32, R17, R12, R32 ;  /* 0x0000000c11207223 */ /* 0x000fe20000000020 */
[-C--:B------:R-:W-:Y:S01]  /*0840*/  FFMA R20, R24, R13.reuse, R33 ;  /* 0x0000000d18147223 */ /* 0x080fe20000000021 */
[-C--:B------:R-:W-:Y:S01]  /*0850*/  FFMA R22, R19, R13.reuse, R22 ;  /* 0x0000000d13167223 */ /* 0x080fe20000000016 */
[----:B------:R-:W-:Y:S01]  /*0860*/  FFMA R21, R18, R13, R25 ;  /* 0x0000000d12157223 */ /* 0x000fe20000000019 */
[-C--:B------:R-:W-:Y:S01]  /*0870*/  FFMA R33, R2, R15.reuse, R23 ;  /* 0x0000000f02217223 */ /* 0x080fe20000000017 */
[-C--:B------:R-:W-:Y:S01]  /*0880*/  FFMA R12, R16, R15.reuse, R29 ;  /* 0x0000000f100c7223 */ /* 0x080fe2000000001d */
[----:B------:R-:W-:Y:S01]  /*0890*/  FFMA R15, R26, R15, RZ ;  /* 0x0000000f1a0f7223 */ /* 0x000fe200000000ff */
[-C--:B------:R-:W-:Y:S01]  /*08a0*/  FFMA R31, R0, R13.reuse, R31 ;  /* 0x0000000d001f7223 */ /* 0x080fe2000000001f */
[-C--:B------:R-:W-:Y:S01]  /*08b0*/  FFMA R29, R17, R14.reuse, R22 ;  /* 0x0000000e111d7223 */ /* 0x080fe20000000016 */
[-C--:B------:R-:W-:Y:S01]  /*08c0*/  FFMA R23, R3, R14.reuse, R20 ;  /* 0x0000000e03177223 */ /* 0x080fe20000000014 */
[----:B------:R-:W-:Y:S01]  /*08d0*/  FFMA R25, R17, R13, R28 ;  /* 0x0000000d11197223 */ /* 0x000fe2000000001c */
[----:B------:R-:W-:Y:S01]  /*08e0*/  FFMA R13, R18, R14, R31 ;  /* 0x0000000e120d7223 */ /* 0x000fe2000000001f */
[-C--:B0-----:R-:W-:Y:S01]  /*08f0*/  FFMA R22, R16, R4.reuse, R21 ;  /* 0x0000000410167223 */ /* 0x081fe20000000015 */
[-C--:B------:R-:W-:Y:S01]  /*0900*/  FFMA R20, R24, R4.reuse, R15 ;  /* 0x0000000418147223 */ /* 0x080fe2000000000f */
[-C--:B------:R-:W-:Y:S01]  /*0910*/  FFMA R21, R26, R4.reuse, RZ ;  /* 0x000000041a157223 */ /* 0x080fe200000000ff */
[-C--:B------:R-:W-:Y:S01]  /*0920*/  FFMA R31, R2, R4.reuse, R27 ;  /* 0x00000004021f7223 */ /* 0x080fe2000000001b */
[-C--:B------:R-:W-:Y:S01]  /*0930*/  FFMA R33, R0, R4.reuse, R33 ;  /* 0x0000000400217223 */ /* 0x080fe20000000021 */
[----:B------:R-:W-:Y:S01]  /*0940*/  FFMA R12, R19, R4, R12 ;  /* 0x00000004130c7223 */ /* 0x000fe2000000000c */
[----:B------:R-:W-:-:S04]  /*0950*/  IMAD.WIDE.U32 R14, R35, 0x4, R38 ;  /* 0x00000004230e7825 */ /* 0x000fc800078e0026 */
[-C--:B------:R-:W-:Y:S01]  /*0960*/  FFMA R4, R24, R5.reuse, R21 ;  /* 0x0000000518047223 */ /* 0x080fe20000000015 */
[-C--:B------:R-:W-:Y:S01]  /*0970*/  FFMA R27, R3, R5.reuse, R20 ;  /* 0x00000005031b7223 */ /* 0x080fe20000000014 */
[-C--:B------:R-:W-:Y:S01]  /*0980*/  FFMA R21, R2, R5.reuse, R23 ;  /* 0x0000000502157223 */ /* 0x080fe20000000017 */
[-C--:B------:R-:W-:Y:S01]  /*0990*/  FFMA R35, R26, R5.reuse, RZ ;  /* 0x000000051a237223 */ /* 0x080fe200000000ff */
[-C--:B------:R-:W-:Y:S01]  /*09a0*/  FFMA R20, R16, R5.reuse, R13 ;  /* 0x0000000510147223 */ /* 0x080fe2000000000d */
[-C--:B------:R-:W-:Y:S01]  /*09b0*/  FFMA R31, R0, R5.reuse, R31 ;  /* 0x00000005001f7223 */ /* 0x080fe2000000001f */
[CC--:B------:R-:W-:Y:S01]  /*09c0*/  FFMA R22, R19.reuse, R5.reuse, R22 ;  /* 0x0000000513167223 */ /* 0x0c0fe20000000016 */
[-C--:B------:R-:W-:Y:S01]  /*09d0*/  FFMA R30, R24, R6.reuse, R35 ;  /* 0x00000006181e7223 */ /* 0x080fe20000000023 */
[-C--:B------:R-:W-:Y:S01]  /*09e0*/  FFMA R21, R0, R6.reuse, R21 ;  /* 0x0000000600157223 */ /* 0x080fe20000000015 */
[-C--:B------:R-:W-:Y:S01]  /*09f0*/  FFMA R20, R19, R6.reuse, R20 ;  /* 0x0000000613147223 */ /* 0x080fe20000000014 */
[-C--:B------:R-:W-:Y:S01]  /*0a00*/  FFMA R23, R17, R5.reuse, R12 ;  /* 0x0000000511177223 */ /* 0x080fe2000000000c */
[-C--:B------:R-:W-:Y:S01]  /*0a10*/  FFMA R12, R3, R6.reuse, R4 ;  /* 0x00000006030c7223 */ /* 0x080fe20000000004 */
[C---:B------:R-:W-:Y:S01]  /*0a20*/  FFMA R33, R18.reuse, R5, R33 ;  /* 0x0000000512217223 */ /* 0x040fe20000000021 */
[CC--:B------:R-:W-:Y:S01]  /*0a30*/  FFMA R4, R18.reuse, R6.reuse, R31 ;  /* 0x0000000612047223 */ /* 0x0c0fe2000000001f */
[----:B------:R-:W-:Y:S01]  /*0a40*/  FFMA R28, R17, R6, R22 ;  /* 0x00000006111c7223 */ /* 0x000fe20000000016 */
[-C--:B------:R-:W-:Y:S01]  /*0a50*/  FFMA R5, R3, R7.reuse, R30 ;  /* 0x0000000703057223 */ /* 0x080fe2000000001e */
[-C--:B------:R-:W-:Y:S01]  /*0a60*/  FFMA R31, R18, R7.reuse, R21 ;  /* 0x00000007121f7223 */ /* 0x080fe20000000015 */
[----:B------:R-:W-:Y:S01]  /*0a70*/  FFMA R22, R17, R7, R20 ;  /* 0x0000000711167223 */ /* 0x000fe20000000014 */
[-C--:B-1----:R-:W-:Y:S01]  /*0a80*/  FFMA R7, R26, R8.reuse, RZ ;  /* 0x000000081a077223 */ /* 0x082fe200000000ff */
[----:B------:R0:W2:Y:S01]  /*0a90*/  LDG.E.CONSTANT R14, desc[UR10][R14.64] ;  /* 0x0000000a0e0e7981 */ /* 0x0000a2000c1e9900 */
[C---:B------:R-:W-:Y:S01]  /*0aa0*/  FFMA R20, R16.reuse, R8, R33 ;  /* 0x0000000810147223 */ /* 0x040fe20000000021 */
[-C--:B------:R-:W-:Y:S01]  /*0ab0*/  FFMA R30, R16, R9.reuse, R4 ;  /* 0x00000009101e7223 */ /* 0x080fe20000000004 */
[-C--:B------:R-:W-:Y:S01]  /*0ac0*/  FFMA R6, R24, R9.reuse, R7 ;  /* 0x0000000918067223 */ /* 0x080fe20000000007 */
[C---:B------:R-:W-:Y:S01]  /*0ad0*/  FFMA R33, R2.reuse, R10, R5 ;  /* 0x0000000a02217223 */ /* 0x040fe20000000005 */
[----:B------:R-:W-:Y:S01]  /*0ae0*/  FFMA R13, R2, R8, R27 ;  /* 0x00000008020d7223 */ /* 0x000fe2000000001b */
[-C--:B------:R-:W-:Y:S01]  /*0af0*/  FFMA R21, R26, R9.reuse, RZ ;  /* 0x000000091a157223 */ /* 0x080fe200000000ff */
[-C--:B------:R-:W-:Y:S01]  /*0b00*/  FFMA R27, R2, R9.reuse, R12 ;  /* 0x00000009021b7223 */ /* 0x080fe2000000000c */
[-C--:B------:R-:W-:Y:S01]  /*0b10*/  FFMA R20, R19, R9.reuse, R20 ;  /* 0x0000000913147223 */ /* 0x080fe20000000014 */
[----:B------:R-:W-:Y:S01]  /*0b20*/  FFMA R13, R0, R9, R13 ;  /* 0x00000009000d7223 */ /* 0x000fe2000000000d */
[-C--:B0-----:R-:W-:Y:S01]  /*0b30*/  FFMA R15, R3, R10.reuse, R6 ;  /* 0x0000000a030f7223 */ /* 0x081fe20000000006 */
[----:B------:R-:W-:Y:S01]  /*0b40*/  IADD3 R9, PT, PT, R36, 0x140, RZ ;  /* 0x0000014024097810 */ /* 0x000fe20007ffe0ff */
[----:B------:R-:W0:Y:S01]  /*0b50*/  LDS.128 R4, [UR4+0x60] ;  /* 0x00006004ff047984 */ /* 0x000e220008000c00 */
[-C--:B------:R-:W-:Y:S01]  /*0b60*/  FFMA R26, R26, R10.reuse, RZ ;  /* 0x0000000a1a1a7223 */ /* 0x080fe200000000ff */
[----:B------:R-:W-:Y:S01]  /*0b70*/  IADD3 R35, PT, PT, R36, 0x160, RZ ;  /* 0x0000016024237810 */ /* 0x000fe20007ffe0ff */
[----:B------:R-:W-:Y:S01]  /*0b80*/  FFMA R21, R24, R10, R21 ;  /* 0x0000000a18157223 */ /* 0x000fe20000000015 */
[----:B------:R-:W-:-:S04]  /*0b90*/  IMAD.WIDE.U32 R8, R9, 0x4, R38 ;  /* 0x0000000409087825 */ /* 0x000fc800078e0026 */
[----:B------:R-:W-:Y:S01]  /*0ba0*/  FFMA R24, R24, R11, R26 ;  /* 0x0000000b18187223 */ /* 0x000fe2000000001a */
[-C--:B------:R-:W-:Y:S01]  /*0bb0*/  FFMA R26, R18, R10.reuse, R13 ;  /* 0x0000000a121a7223 */ /* 0x080fe2000000000d */
[-C--:B------:R-:W-:Y:S01]  /*0bc0*/  FFMA R27, R0, R10.reuse, R27 ;  /* 0x0000000a001b7223 */ /* 0x080fe2000000001b */
[-C--:B------:R-:W-:Y:S01]  /*0bd0*/  FFMA R31, R16, R10.reuse, R31 ;  /* 0x0000000a101f7223 */ /* 0x080fe2000000001f */
[----:B------:R1:W3:Y:S01]  /*0be0*/  LDG.E.CONSTANT R13, desc[UR10][R8.64] ;  /* 0x0000000a080d7981 */ /* 0x0002e2000c1e9900 */
[-C--:B------:R-:W-:Y:S01]  /*0bf0*/  FFMA R30, R19, R10.reuse, R30 ;  /* 0x0000000a131e7223 */ /* 0x080fe2000000001e */
[----:B------:R-:W-:Y:S01]  /*0c00*/  FFMA R20, R17, R10, R20 ;  /* 0x0000000a11147223 */ /* 0x000fe20000000014 */
[----:B-1----:R-:W-:-:S05]  /*0c10*/  IMAD.WIDE.U32 R8, R35, 0x4, R38 ;  /* 0x0000000423087825 */ /* 0x002fca00078e0026 */
[----:B------:R1:W4:Y:S01]  /*0c20*/  LDG.E.CONSTANT R12, desc[UR10][R8.64] ;  /* 0x0000000a080c7981 */ /* 0x000322000c1e9900 */
[-C--:B------:R-:W-:Y:S01]  /*0c30*/  FFMA R35, R3, R11.reuse, R21 ;  /* 0x0000000b03237223 */ /* 0x080fe20000000015 */
[-C--:B------:R-:W-:Y:S01]  /*0c40*/  FFMA R21, R17, R11.reuse, R30 ;  /* 0x0000000b11157223 */ /* 0x080fe2000000001e */
[-C--:B-1----:R-:W-:Y:S01]  /*0c50*/  FFMA R8, R0, R11.reuse, R33 ;  /* 0x0000000b00087223 */ /* 0x082fe20000000021 */
[-C--:B------:R-:W-:Y:S01]  /*0c60*/  FFMA R33, R18, R11.reuse, R27 ;  /* 0x0000000b12217223 */ /* 0x080fe2000000001b */
[C---:B------:R-:W-:Y:S01]  /*0c70*/  FFMA R27, R19.reuse, R11, R31 ;  /* 0x0000000b131b7223 */ /* 0x040fe2000000001f */
[-C--:B0-----:R-:W-:Y:S01]  /*0c80*/  FFMA R31, R2, R5.reuse, R15 ;  /* 0x00000005021f7223 */ /* 0x081fe2000000000f */
[----:B------:R-:W-:Y:S01]  /*0c90*/  FFMA R26, R16, R5, R26 ;  /* 0x00000005101a7223 */ /* 0x000fe2000000001a */
[-C--:B------:R-:W-:Y:S01]  /*0ca0*/  FFMA R15, R2, R6.reuse, R35 ;  /* 0x00000006020f7223 */ /* 0x080fe20000000023 */
[-C--:B------:R-:W-:Y:S01]  /*0cb0*/  FFMA R30, R16, R6.reuse, R33 ;  /* 0x00000006101e7223 */ /* 0x080fe20000000021 */
[-C--:B------:R-:W-:Y:S01]  /*0cc0*/  FFMA R31, R0, R6.reuse, R31 ;  /* 0x00000006001f7223 */ /* 0x080fe2000000001f */
[----:B------:R-:W-:Y:S01]  /*0cd0*/  FFMA R26, R19, R6, R26 ;  /* 0x00000006131a7223 */ /* 0x000fe2000000001a */
[----:B------:R-:W-:-:S02]  /*0ce0*/  FFMA R6, R18, R4, R8 ;  /* 0x0000000412067223 */ /* 0x000fc40000000008 */
[----:B------:R-:W0:Y:S01]  /*0cf0*/  LDS.128 R8, [UR4+0x70] ;  /* 0x00007004ff087984 */ /* 0x000e220008000c00 */
[-C--:B------:R-:W-:Y:S01]  /*0d00*/  FFMA R24, R3, R4.reuse, R24 ;  /* 0x0000000403187223 */ /* 0x080fe20000000018 */
[C---:B------:R-:W-:Y:S02]  /*0d10*/  IADD3 R3, PT, PT, R36.reuse, 0x180, RZ ;  /* 0x0000018024037810 */ /* 0x040fe40007ffe0ff */
[----:B------:R-:W-:Y:S01]  /*0d20*/  IADD3 R5, PT, PT, R36, 0x1a0, RZ ;  /* 0x000001a024057810 */ /* 0x000fe20007ffe0ff */
[----:B------:R-:W-:Y:S01]  /*0d30*/  FFMA R24, R2, R7, R24 ;  /* 0x0000000702187223 */ /* 0x000fe20000000018 */
[----:B------:R-:W-:Y:S01]  /*0d40*/  FFMA R27, R17, R4, R27 ;  /* 0x00000004111b7223 */ /* 0x000fe2000000001b */
[----:B------:R-:W-:-:S04]  /*0d50*/  IMAD.WIDE.U32 R2, R3, 0x4, R38 ;  /* 0x0000000403027825 */ /* 0x000fc800078e0026 */
[----:B------:R-:W-:Y:S02]  /*0d60*/  IMAD.WIDE.U32 R4, R5, 0x4, R38 ;  /* 0x0000000405047825 */ /* 0x000fe400078e0026 */
[----:B------:R-:W5:Y:S02]  /*0d70*/  LDG.E.CONSTANT R3, desc[UR10][R2.64] ;  /* 0x0000000a02037981 */ /* 0x000f64000c1e9900 */
[-C--:B------:R-:W-:Y:S01]  /*0d80*/  FFMA R31, R18, R7.reuse, R31 ;  /* 0x00000007121f7223 */ /* 0x080fe2000000001f */
[-C--:B------:R-:W-:Y:S01]  /*0d90*/  FFMA R30, R19, R7.reuse, R30 ;  /* 0x00000007131e7223 */ /* 0x080fe2000000001e */
[-C--:B------:R-:W-:Y:S01]  /*0da0*/  FFMA R26, R17, R7.reuse, R26 ;  /* 0x00000007111a7223 */ /* 0x080fe2000000001a */
[----:B------:R1:W5:Y:S02]  /*0db0*/  LDG.E.CONSTANT R2, desc[UR10][R4.64] ;  /* 0x0000000a04027981 */ /* 0x000364000c1e9900 */
[-C--:B-1----:R-:W-:Y:S01]  /*0dc0*/  FFMA R4, R0, R7.reuse, R15 ;  /* 0x0000000700047223 */ /* 0x082fe2000000000f */
[----:B------:R-:W-:Y:S01]  /*0dd0*/  FFMA R15, R16, R7, R6 ;  /* 0x00000007100f7223 */ /* 0x000fe20000000006 */
[----:B------:R-:W-:-:S05]  /*0de0*/  IADD3 R7, PT, PT, R36, 0x1c0, RZ ;  /* 0x000001c024077810 */ /* 0x000fca0007ffe0ff */
[----:B------:R-:W-:-:S04]  /*0df0*/  IMAD.WIDE.U32 R6, R7, 0x4, R38 ;  /* 0x0000000407067825 */ /* 0x000fc800078e0026 */
[----:B0-----:R-:W-:Y:S02]  /*0e00*/  FFMA R24, R0, R8, R24 ;  /* 0x0000000800187223 */ /* 0x001fe40000000018 */
[----:B------:R0:W5:Y:S01]  /*0e10*/  LDG.E.CONSTANT R0, desc[UR10][R6.64] ;  /* 0x0000000a06007981 */ /* 0x000162000c1e9900 */
[----:B------:R-:W-:Y:S01]  /*0e20*/  FFMA R34, R16, R10, R31 ;  /* 0x0000000a10227223 */ /* 0x000fe2000000001f */
[-C--:B------:R-:W-:Y:S01]  /*0e30*/  FFMA R31, R18, R9.reuse, R24 ;  /* 0x00000009121f7223 */ /* 0x080fe20000000018 */
[-C--:B------:R-:W-:Y:S01]  /*0e40*/  FFMA R24, R19, R8.reuse, R15 ;  /* 0x0000000813187223 */ /* 0x080fe2000000000f */
[----:B------:R-:W-:Y:S01]  /*0e50*/  IADD3 R15, PT, PT, R36, 0x1e0, RZ ;  /* 0x000001e0240f7810 */ /* 0x000fe20007ffe0ff */
[-C--:B------:R-:W-:Y:S01]  /*0e60*/  FFMA R33, R18, R8.reuse, R4 ;  /* 0x0000000812217223 */ /* 0x080fe20000000004 */
[C---:B------:R-:W-:Y:S01]  /*0e70*/  FFMA R30, R17.reuse, R8, R30 ;  /* 0x00000008111e7223 */ /* 0x040fe2000000001e */
[----:B------:R-:W-:Y:S02]  /*0e80*/  FFMA R24, R17, R9, R24 ;  /* 0x0000000911187223 */ /* 0x000fe40000000018 */
[--C-:B------:R-:W-:Y:S01]  /*0e90*/  IMAD.WIDE.U32 R8, R15, 0x4, R38.reuse ;  /* 0x000000040f087825 */ /* 0x100fe200078e0026 */
[----:B------:R-:W-:Y:S01]  /*0ea0*/  IADD3 R15, PT, PT, R36, 0x200, RZ ;  /* 0x00000200240f7810 */ /* 0x000fe20007ffe0ff */
[----:B0-----:R-:W0:Y:S04]  /*0eb0*/  LDS.128 R4, [UR4+0x80] ;  /* 0x00008004ff047984 */ /* 0x001e280008000c00 */
[----:B------:R1:W5:Y:S02]  /*0ec0*/  LDG.E.CONSTANT R18, desc[UR10][R8.64] ;  /* 0x0000000a08127981 */ /* 0x000364000c1e9900 */
[----:B-1----:R-:W-:-:S05]  /*0ed0*/  IMAD.WIDE.U32 R8, R15, 0x4, R38 ;  /* 0x000000040f087825 */ /* 0x002fca00078e0026 */
[----:B------:R1:W5:Y:S01]  /*0ee0*/  LDG.E.CONSTANT R15, desc[UR10][R8.64] ;  /* 0x0000000a080f7981 */ /* 0x000362000c1e9900 */
[-C--:B------:R-:W-:Y:S01]  /*0ef0*/  FFMA R10, R16, R11.reuse, R33 ;  /* 0x0000000b100a7223 */ /* 0x080fe20000000021 */
[----:B------:R-:W-:Y:S01]  /*0f00*/  IADD3 R33, PT, PT, R36, 0x220, RZ ;  /* 0x0000022024217810 */ /* 0x000fe20007ffe0ff */
[----:B------:R-:W-:-:S04]  /*0f10*/  FFMA R11, R19, R11, R34 ;  /* 0x0000000b130b7223 */ /* 0x000fc80000000022 */
[----:B-1----:R-:W-:-:S04]  /*0f20*/  IMAD.WIDE.U32 R8, R33, 0x4, R38 ;  /* 0x0000000421087825 */ /* 0x002fc800078e0026 */
[-C--:B0-----:R-:W-:Y:S02]  /*0f30*/  FFMA R34, R16, R4.reuse, R31 ;  /* 0x0000000410227223 */ /* 0x081fe4000000001f */
[----:B------:R0:W5:Y:S01]  /*0f40*/  LDG.E.CONSTANT R16, desc[UR10][R8.64] ;  /* 0x0000000a08107981 */ /* 0x000162000c1e9900 */
[CC--:B------:R-:W-:Y:S01]  /*0f50*/  FFMA R10, R19.reuse, R4.reuse, R10 ;  /* 0x00000004130a7223 */ /* 0x0c0fe2000000000a */
[-C--:B------:R-:W-:Y:S01]  /*0f60*/  FFMA R33, R19, R5.reuse, R34 ;  /* 0x0000000513217223 */ /* 0x080fe20000000022 */
[C---:B------:R-:W-:Y:S02]  /*0f70*/  FFMA R31, R17.reuse, R4, R11 ;  /* 0x00000004111f7223 */ /* 0x040fe4000000000b */
[C---:B------:R-:W-:Y:S02]  /*0f80*/  FFMA R19, R17.reuse, R5, R10 ;  /* 0x0000000511137223 */ /* 0x040fe4000000000a */
[----:B0-----:R-:W0:Y:S01]  /*0f90*/  LDS.128 R8, [UR4+0x90] ;  /* 0x00009004ff087984 */ /* 0x001e220008000c00 */
[----:B------:R-:W-:Y:S01]  /*0fa0*/  FFMA R17, R17, R6, R33 ;  /* 0x0000000611117223 */ /* 0x000fe20000000021 */
[C---:B--2---:R-:W-:Y:S01]  /*0fb0*/  FFMA R32, R14.reuse, R7, R32 ;  /* 0x000000070e207223 */ /* 0x044fe20000000020 */
[----:B0-----:R-:W-:-:S03]  /*0fc0*/  FFMA R4, R14, R8, R25 ;  /* 0x000000080e047223 */ /* 0x001fc60000000019 */
[C---:B---3--:R-:W-:Y:S01]  /*0fd0*/  FFMA R5, R13.reuse, R8, R32 ;  /* 0x000000080d057223 */ /* 0x048fe20000000020 */
[----:B------:R-:W-:-:S03]  /*0fe0*/  FFMA R25, R13, R9, R4 ;  /* 0x000000090d197223 */ /* 0x000fc60000000004 */
[-C--:B----4-:R-:W-:Y:S02]  /*0ff0*/  FFMA R8, R12, R9.reuse, R5 ;  /* 0x000000090c087223 */ /* 0x090fe40000000005 */
[----:B------:R-:W5:Y:S01]  /*1000*/  LDS.128 R4, [UR4+0xa0] ;  /* 0x0000a004ff047984 */ /* 0x000f620008000c00 */
[----:B------:R-:W-:-:S04]  /*1010*/  FFMA R29, R14, R9, R29 ;  /* 0x000000090e1d7223 */ /* 0x000fc8000000001d */
[-C--:B------:R-:W-:Y:S01]  /*1020*/  FFMA R32, R13, R10.reuse, R29 ;  /* 0x0000000a0d207223 */ /* 0x080fe2000000001d */
[----:B------:R-:W-:-:S03]  /*1030*/  FFMA R10, R12, R10, R25 ;  /* 0x0000000a0c0a7223 */ /* 0x000fc60000000019 */
[----:B------:R-:W-:Y:S01]  /*1040*/  FFMA R32, R12, R11, R32 ;  /* 0x0000000b0c207223 */ /* 0x000fe20000000020 */
[CC--:B-----5:R-:W-:Y:S01]  /*1050*/  FFMA R29, R3.reuse, R4.reuse, R8 ;  /* 0x00000004031d7223 */ /* 0x0e0fe20000000008 */
[-C--:B------:R-:W-:Y:S01]  /*1060*/  FFMA R25, R3, R5.reuse, R10 ;  /* 0x0000000503197223 */ /* 0x080fe2000000000a */
[C---:B------:R-:W-:Y:S01]  /*1070*/  FFMA R34, R14.reuse, R4, R23 ;  /* 0x000000040e227223 */ /* 0x040fe20000000017 */
[----:B------:R-:W0:Y:S01]  /*1080*/  LDS.128 R8, [UR4+0xb0] ;  /* 0x0000b004ff087984 */ /* 0x000e220008000c00 */
        /* <DEDUP_REMOVED lines=8> */
[-C--:B------:R-:W-:Y:S01]  /*1110*/  FFMA R33, R2, R7.reuse, R32 ;  /* 0x0000000702217223 */ /* 0x080fe20000000020 */
[-C--:B------:R-:W-:Y:S01]  /*1120*/  FFMA R23, R13, R7.reuse, R22 ;  /* 0x000000070d177223 */ /* 0x080fe20000000016 */
[-C--:B------:R-:W-:Y:S01]  /*1130*/  FFMA R32, R12, R7.reuse, R5 ;  /* 0x000000070c207223 */ /* 0x080fe20000000005 */
[C---:B------:R-:W-:Y:S01]  /*1140*/  FFMA R29, R0.reuse, R6, R29 ;  /* 0x00000006001d7223 */ /* 0x040fe2000000001d */
[----:B------:R-:W-:-:S02]  /*1150*/  FFMA R25, R0, R7, R25 ;  /* 0x0000000700197223 */ /* 0x000fc40000000019 */
[----:B------:R-:W1:Y:S01]  /*1160*/  LDS.128 R4, [UR4+0xc0] ;  /* 0x0000c004ff047984 */ /* 0x000e620008000c00 */
[-C--:B0-----:R-:W-:Y:S01]  /*1170*/  FFMA R35, R3, R9.reuse, R28 ;  /* 0x0000000903237223 */ /* 0x081fe2000000001c */
[-C--:B------:R-:W-:Y:S01]  /*1180*/  FFMA R22, R12, R8.reuse, R23 ;  /* 0x000000080c167223 */ /* 0x080fe20000000017 */
[----:B------:R-:W-:Y:S01]  /*1190*/  FFMA R23, R0, R8, R33 ;  /* 0x0000000800177223 */ /* 0x000fe20000000021 */
[CC--:B------:R-:W-:Y:S01]  /*11a0*/  FFMA R8, R14.reuse, R10.reuse, R21 ;  /* 0x0000000a0e087223 */ /* 0x0c0fe20000000015 */
[-C--:B------:R-:W-:Y:S01]  /*11b0*/  FFMA R34, R14, R9.reuse, R20 ;  /* 0x000000090e227223 */ /* 0x080fe20000000014 */
[-C--:B------:R-:W-:Y:S01]  /*11c0*/  FFMA R21, R2, R10.reuse, R35 ;  /* 0x0000000a02157223 */ /* 0x080fe20000000023 */
[----:B------:R-:W-:Y:S02]  /*11d0*/  FFMA R20, R18, R9, R29 ;  /* 0x0000000912147223 */ /* 0x000fe4000000001d */
[-C--:B------:R-:W-:Y:S01]  /*11e0*/  FFMA R9, R13, R10.reuse, R34 ;  /* 0x0000000a0d097223 */ /* 0x080fe20000000022 */
[-C--:B------:R-:W-:Y:S01]  /*11f0*/  FFMA R21, R0, R11.reuse, R21 ;  /* 0x0000000b00157223 */ /* 0x080fe20000000015 */
[-C--:B------:R-:W-:Y:S01]  /*1200*/  FFMA R33, R3, R10.reuse, R32 ;  /* 0x0000000a03217223 */ /* 0x080fe20000000020 */
[-C--:B------:R-:W-:Y:S01]  /*1210*/  FFMA R28, R18, R10.reuse, R25 ;  /* 0x0000000a121c7223 */ /* 0x080fe20000000019 */
[-C--:B------:R-:W-:Y:S01]  /*1220*/  FFMA R25, R13, R11.reuse, R8 ;  /* 0x0000000b0d197223 */ /* 0x080fe20000000008 */
[----:B------:R-:W-:Y:S01]  /*1230*/  FFMA R29, R15, R10, R20 ;  /* 0x0000000a0f1d7223 */ /* 0x000fe20000000014 */
[-C--:B------:R-:W-:Y:S01]  /*1240*/  FFMA R10, R12, R11.reuse, R9 ;  /* 0x0000000b0c0a7223 */ /* 0x080fe20000000009 */
[-C--:B------:R-:W-:Y:S01]  /*1250*/  FFMA R9, R3, R11.reuse, R22 ;  /* 0x0000000b03097223 */ /* 0x080fe20000000016 */
[----:B------:R-:W-:Y:S01]  /*1260*/  FFMA R8, R18, R11, R23 ;  /* 0x0000000b12087223 */ /* 0x000fe20000000017 */
[-C--:B-1----:R-:W-:Y:S01]  /*1270*/  FFMA R32, R14, R6.reuse, R26 ;  /* 0x000000060e207223 */ /* 0x082fe2000000001a */
[----:B------:R-:W-:-:S02]  /*1280*/  FFMA R26, R18, R6, R21 ;  /* 0x00000006121a7223 */ /* 0x000fc40000000015 */
[----:B------:R-:W0:Y:S01]  /*1290*/  LDS.128 R20, [UR4+0xd0] ;  /* 0x0000d004ff147984 */ /* 0x000e220008000c00 */
[-C--:B------:R-:W-:Y:S01]  /*12a0*/  FFMA R33, R2, R11.reuse, R33 ;  /* 0x0000000b02217223 */ /* 0x080fe20000000021 */
[-C--:B------:R-:W-:Y:S01]  /*12b0*/  FFMA R27, R14, R11.reuse, R27 ;  /* 0x0000000b0e1b7223 */ /* 0x080fe2000000001b */
[-C--:B------:R-:W-:Y:S01]  /*12c0*/  FFMA R28, R15, R11.reuse, R28 ;  /* 0x0000000b0f1c7223 */ /* 0x080fe2000000001c */
[----:B------:R-:W-:Y:S01]  /*12d0*/  FFMA R29, R16, R11, R29 ;  /* 0x0000000b101d7223 */ /* 0x000fe2000000001d */
[----:B------:R-:W-:Y:S01]  /*12e0*/  FFMA R11, R3, R6, R10 ;  /* 0x00000006030b7223 */ /* 0x000fe2000000000a */
[-C--:B------:R-:W-:Y:S01]  /*12f0*/  FFMA R6, R12, R4.reuse, R25 ;  /* 0x000000040c067223 */ /* 0x080fe20000000019 */
[-C--:B------:R-:W-:Y:S01]  /*1300*/  FFMA R25, R0, R4.reuse, R33 ;  /* 0x0000000400197223 */ /* 0x080fe20000000021 */
        /* <DEDUP_REMOVED lines=8> */
[-C--:B------:R-:W-:Y:S01]  /*1390*/  FFMA R8, R15, R4.reuse, R8 ;  /* 0x000000040f087223 */ /* 0x080fe20000000008 */
[----:B------:R-:W-:Y:S01]  /*13a0*/  FFMA R28, R16, R4, R28 ;  /* 0x00000004101c7223 */ /* 0x000fe2000000001c */
[-C--:B------:R-:W-:Y:S01]  /*13b0*/  FFMA R4, R12, R5.reuse, R27 ;  /* 0x000000050c047223 */ /* 0x080fe2000000001b */
[-C--:B------:R-:W-:Y:S01]  /*13c0*/  FFMA R7, R0, R5.reuse, R7 ;  /* 0x0000000500077223 */ /* 0x080fe20000000007 */
[----:B------:R-:W-:Y:S01]  /*13d0*/  FFMA R27, R16, R5, R8 ;  /* 0x00000005101b7223 */ /* 0x000fe20000000008 */
[-C--:B0-----:R-:W-:Y:S01]  /*13e0*/  FFMA R10, R12, R20.reuse, R10 ;  /* 0x000000140c0a7223 */ /* 0x081fe2000000000a */
[----:B------:R-:W-:Y:S01]  /*13f0*/  FFMA R11, R0, R20, R11 ;  /* 0x00000014000b7223 */ /* 0x000fe2000000000b */
[----:B------:R-:W-:-:S02]  /*1400*/  FFMA R32, R14, R23, R31 ;  /* 0x000000170e207223 */ /* 0x000fc4000000001f */
[CC--:B------:R-:W-:Y:S01]  /*1410*/  FFMA R5, R3.reuse, R23.reuse, R10 ;  /* 0x0000001703057223 */ /* 0x0c0fe2000000000a */
[C---:B------:R-:W-:Y:S02]  /*1420*/  FFMA R23, R18.reuse, R23, R11 ;  /* 0x0000001712177223 */ /* 0x040fe4000000000b */
[----:B------:R-:W0:Y:S01]  /*1430*/  LDS.128 R8, [UR4+0xe0] ;  /* 0x0000e004ff087984 */ /* 0x000e220008000c00 */
        /* <DEDUP_REMOVED lines=10> */
[-C--:B------:R-:W-:Y:S01]  /*14e0*/  FFMA R35, R0, R21.reuse, R35 ;  /* 0x0000001500237223 */ /* 0x080fe20000000023 */
[-C--:B------:R-:W-:Y:S01]  /*14f0*/  FFMA R25, R16, R21.reuse, R25 ;  /* 0x0000001510197223 */ /* 0x080fe20000000019 */
[CC--:B0-----:R-:W-:Y:S01]  /*1500*/  FFMA R20, R14.reuse, R8.reuse, R19 ;  /* 0x000000080e147223 */ /* 0x0c1fe20000000013 */
[----:B------:R-:W-:Y:S01]  /*1510*/  FFMA R19, R15, R21, R4 ;  /* 0x000000150f137223 */ /* 0x000fe20000000004 */
[-C--:B------:R-:W-:Y:S01]  /*1520*/  FFMA R17, R14, R9.reuse, R17 ;  /* 0x000000090e117223 */ /* 0x080fe20000000011 */
[C---:B------:R-:W-:Y:S01]  /*1530*/  FFMA R4, R13.reuse, R8, R32 ;  /* 0x000000080d047223 */ /* 0x040fe20000000020 */
[CC--:B------:R-:W-:Y:S01]  /*1540*/  FFMA R31, R13.reuse, R9.reuse, R20 ;  /* 0x000000090d1f7223 */ /* 0x0c0fe20000000014 */
[C---:B------:R-:W-:Y:S01]  /*1550*/  FFMA R32, R12.reuse, R22, R7 ;  /* 0x000000160c207223 */ /* 0x040fe20000000007 */
[----:B------:R-:W-:Y:S01]  /*1560*/  FFMA R30, R13, R10, R17 ;  /* 0x0000000a0d1e7223 */ /* 0x000fe20000000011 */
[----:B------:R-:W-:Y:S01]  /*1570*/  FFMA R20, R12, R9, R4 ;  /* 0x000000090c147223 */ /* 0x000fe20000000004 */
[-C--:B------:R-:W-:Y:S01]  /*1580*/  FFMA R13, R3, R8.reuse, R6 ;  /* 0x00000008030d7223 */ /* 0x080fe20000000006 */
[----:B------:R-:W-:-:S02]  /*1590*/  FFMA R17, R2, R8, R5 ;  /* 0x0000000802117223 */ /* 0x000fc40000000005 */
[----:B------:R-:W0:Y:S01]  /*15a0*/  LDS.128 R4, [UR4+0xf0] ;  /* 0x0000f004ff047984 */ /* 0x000e220008000c00 */
[-C--:B------:R-:W-:Y:S01]  /*15b0*/  FFMA R21, R0, R22.reuse, R33 ;  /* 0x0000001600157223 */ /* 0x080fe20000000021 */
[----:B------:R-:W-:Y:S01]  /*15c0*/  FFMA R22, R16, R22, R19 ;  /* 0x0000001610167223 */ /* 0x000fe20000000013 */
[----:B------:R-:W-:Y:S01]  /*15d0*/  FFMA R33, R15, R8, R23 ;  /* 0x000000080f217223 */ /* 0x000fe20000000017 */
[C---:B------:R-:W-:Y:S01]  /*15e0*/  FFMA R19, R12.reuse, R10, R31 ;  /* 0x0000000a0c137223 */ /* 0x040fe2000000001f */
[----:B------:R-:W-:Y:S01]  /*15f0*/  FFMA R30, R12, R11, R30 ;  /* 0x0000000b0c1e7223 */ /* 0x000fe2000000001e */
[-C--:B------:R-:W-:Y:S01]  /*1600*/  FFMA R23, R2, R9.reuse, R13 ;  /* 0x0000000902177223 */ /* 0x080fe2000000000d */
[----:B------:R-:W-:Y:S01]  /*1610*/  FFMA R12, R18, R8, R35 ;  /* 0x00000008120c7223 */ /* 0x000fe20000000023 */
[----:B------:R-:W-:Y:S01]  /*1620*/  IADD3 R13, PT, PT, R36, 0x240, RZ ;  /* 0x00000240240d7810 */ /* 0x000fe20007ffe0ff */
[-C--:B------:R-:W-:Y:S01]  /*1630*/  FFMA R32, R3, R9.reuse, R32 ;  /* 0x0000000903207223 */ /* 0x080fe20000000020 */
[-C--:B------:R-:W-:Y:S01]  /*1640*/  FFMA R17, R0, R9.reuse, R17 ;  /* 0x0000000900117223 */ /* 0x080fe20000000011 */
[-C--:B------:R-:W-:Y:S01]  /*1650*/  FFMA R21, R18, R9.reuse, R21 ;  /* 0x0000000912157223 */ /* 0x080fe20000000015 */
[-C--:B------:R-:W-:Y:S01]  /*1660*/  FFMA R31, R15, R9.reuse, R12 ;  /* 0x000000090f1f7223 */ /* 0x080fe2000000000c */
[----:B------:R-:W-:Y:S01]  /*1670*/  FFMA R24, R16, R9, R33 ;  /* 0x0000000910187223 */ /* 0x000fe20000000021 */
[----:B------:R-:W-:Y:S01]  /*1680*/  IMAD.WIDE.U32 R8, R13, 0x4, R38 ;  /* 0x000000040d087825 */ /* 0x000fe200078e0026 */
[----:B------:R-:W-:-:S02]  /*1690*/  IADD3 R13, PT, PT, R36, 0x260, RZ ;  /* 0x00000260240d7810 */ /* 0x000fc40007ffe0ff */
[----:B------:R-:W-:Y:S02]  /*16a0*/  IADD3 R33, PT, PT, R36, 0x280, RZ ;  /* 0x0000028024217810 */ /* 0x000fe40007ffe0ff */
[----:B------:R1:W2:Y:S02]  /*16b0*/  LDG.E.CONSTANT R14, desc[UR10][R8.64] ;  /* 0x0000000a080e7981 */ /* 0x0002a4000c1e9900 */
[----:B-1----:R-:W-:-:S05]  /*16c0*/  IMAD.WIDE.U32 R8, R13, 0x4, R38 ;  /* 0x000000040d087825 */ /* 0x002fca00078e0026 */
[----:B------:R1:W3:Y:S01]  /*16d0*/  LDG.E.CONSTANT R13, desc[UR10][R8.64] ;  /* 0x0000000a080d7981 */ /* 0x0002e2000c1e9900 */
[-C--:B------:R-:W-:Y:S01]  /*16e0*/  FFMA R35, R15, R10.reuse, R21 ;  /* 0x0000000a0f237223 */ /* 0x080fe20000000015 */
[----:B------:R-:W-:Y:S01]  /*16f0*/  FFMA R21, R16, R10, R31 ;  /* 0x0000000a10157223 */ /* 0x000fe2000000001f */
[----:B-1----:R-:W-:-:S04]  /*1700*/  IMAD.WIDE.U32 R8, R33, 0x4, R38 ;  /* 0x0000000421087825 */ /* 0x002fc800078e0026 */
[----:B------:R-:W-:Y:S01]  /*1710*/  FFMA R33, R2, R10, R32 ;  /* 0x0000000a02217223 */ /* 0x000fe20000000020 */
[C---:B0-----:R-:W-:Y:S01]  /*1720*/  FFMA R31, R3.reuse, R4, R20 ;  /* 0x00000004031f7223 */ /* 0x041fe20000000014 */
[C---:B------:R-:W-:Y:S01]  /*1730*/  FFMA R19, R3.reuse, R5, R19 ;  /* 0x0000000503137223 */ /* 0x040fe20000000013 */
[----:B------:R0:W4:Y:S01]  /*1740*/  LDG.E.CONSTANT R12, desc[UR10][R8.64] ;  /* 0x0000000a080c7981 */ /* 0x000122000c1e9900 */
[----:B------:R-:W-:Y:S01]  /*1750*/  FFMA R32, R3, R6, R30 ;  /* 0x0000000603207223 */ /* 0x000fe2000000001e */
[----:B------:R-:W-:Y:S01]  /*1760*/  IADD3 R3, PT, PT, R36, 0x2a0, RZ ;  /* 0x000002a024037810 */ /* 0x000fe20007ffe0ff */
[C---:B------:R-:W-:Y:S01]  /*1770*/  FFMA R23, R0.reuse, R10, R23 ;  /* 0x0000000a00177223 */ /* 0x040fe20000000017 */
[-C--:B------:R-:W-:Y:S01]  /*1780*/  FFMA R30, R0, R11.reuse, R33 ;  /* 0x0000000b001e7223 */ /* 0x080fe20000000021 */
[----:B------:R-:W-:Y:S01]  /*1790*/  FFMA R20, R16, R11, R35 ;  /* 0x0000000b10147223 */ /* 0x000fe20000000023 */
[C---:B------:R-:W-:Y:S01]  /*17a0*/  FFMA R31, R2.reuse, R5, R31 ;  /* 0x00000005021f7223 */ /* 0x040fe2000000001f */
[C---:B------:R-:W-:Y:S01]  /*17b0*/  FFMA R19, R2.reuse, R6, R19 ;  /* 0x0000000602137223 */ /* 0x040fe20000000013 */
[----:B------:R-:W-:Y:S01]  /*17c0*/  FFMA R32, R2, R7, R32 ;  /* 0x0000000702207223 */ /* 0x000fe20000000020 */
[----:B------:R-:W-:Y:S01]  /*17d0*/  IMAD.WIDE.U32 R2, R3, 0x4, R38 ;  /* 0x0000000403027825 */ /* 0x000fe200078e0026 */
[----:B0-----:R-:W0:Y:S05]  /*17e0*/  LDS.128 R8, [UR4+0x100] ;  /* 0x00010004ff087984 */ /* 0x001e2a0008000c00 */
[----:B------:R-:W5:Y:S01]  /*17f0*/  LDG.E.CONSTANT R3, desc[UR10][R2.64] ;  /* 0x0000000a02037981 */ /* 0x000f62000c1e9900 */
[C---:B------:R-:W-:Y:S01]  /*1800*/  FFMA R4, R18.reuse, R4, R17 ;  /* 0x0000000412047223 */ /* 0x040fe20000000011 */
[----:B------:R-:W-:-:S03]  /*1810*/  FFMA R23, R18, R5, R23 ;  /* 0x0000000512177223 */ /* 0x000fc60000000017 */
[----:B------:R-:W-:Y:S01]  /*1820*/  FFMA R17, R15, R5, R4 ;  /* 0x000000050f117223 */ /* 0x000fe20000000004 */
[----:B------:R-:W-:-:S05]  /*1830*/  IADD3 R5, PT, PT, R36, 0x2c0, RZ ;  /* 0x000002c024057810 */ /* 0x000fca0007ffe0ff */
[----:B------:R-:W-:Y:S01]  /*1840*/  IMAD.WIDE.U32 R4, R5, 0x4, R38 ;  /* 0x0000000405047825 */ /* 0x000fe200078e0026 */
[----:B------:R-:W-:-:S03]  /*1850*/  IADD3 R33, PT, PT, R36, 0x2e0, RZ ;  /* 0x000002e024217810 */ /* 0x000fc60007ffe0ff */
[-C--:B------:R-:W-:Y:S01]  /*1860*/  FFMA R31, R0, R6.reuse, R31 ;  /* 0x00000006001f7223 */ /* 0x080fe2000000001f */
[----:B------:R1:W5:Y:S01]  /*1870*/  LDG.E.CONSTANT R2, desc[UR10][R4.64] ;  /* 0x0000000a04027981 */ /* 0x000362000c1e9900 */
[-C--:B------:R-:W-:Y:S01]  /*1880*/  FFMA R30, R18, R6.reuse, R30 ;  /* 0x00000006121e7223 */ /* 0x080fe2000000001e */
[----:B------:R-:W-:Y:S01]  /*1890*/  FFMA R35, R0, R7, R19 ;  /* 0x0000000700237223 */ /* 0x000fe20000000013 */
[-C--:B-1----:R-:W-:Y:S01]  /*18a0*/  FFMA R4, R15, R6.reuse, R23 ;  /* 0x000000060f047223 */ /* 0x082fe20000000017 */
[----:B------:R-:W-:Y:S01]  /*18b0*/  FFMA R23, R16, R6, R17 ;  /* 0x0000000610177223 */ /* 0x000fe20000000011 */
[----:B0-----:R-:W-:Y:S01]  /*18c0*/  FFMA R6, R0, R8, R32 ;  /* 0x0000000800067223 */ /* 0x001fe20000000020 */
[----:B------:R-:W-:-:S05]  /*18d0*/  IMAD.WIDE.U32 R32, R33, 0x4, R38 ;  /* 0x0000000421207825 */ /* 0x000fca00078e0026 */
[----:B------:R0:W5:Y:S01]  /*18e0*/  LDG.E.CONSTANT R0, desc[UR10][R32.64] ;  /* 0x0000000a20007981 */ /* 0x000162000c1e9900 */
[----:B------:R-:W-:Y:S01]  /*18f0*/  FFMA R34, R18, R9, R31 ;  /* 0x0000000912227223 */ /* 0x000fe2000000001f */
[----:B------:R-:W-:Y:S01]  /*1900*/  IADD3 R9, PT, PT, R36, 0x300, RZ ;  /* 0x0000030024097810 */ /* 0x000fe20007ffe0ff */
[----:B------:R-:W-:-:S04]  /*1910*/  FFMA R19, R15, R7, R30 ;  /* 0x000000070f137223 */ /* 0x000fc8000000001e */
[----:B0-----:R-:W-:Y:S01]  /*1920*/  IMAD.WIDE.U32 R32, R9, 0x4, R38 ;  /* 0x0000000409207825 */ /* 0x001fe200078e0026 */
[----:B------:R-:W-:-:S03]  /*1930*/  IADD3 R9, PT, PT, R36, 0x320, RZ ;  /* 0x0000032024097810 */ /* 0x000fc60007ffe0ff */
[----:B------:R-:W-:Y:S01]  /*1940*/  FFMA R19, R16, R8, R19 ;  /* 0x0000000810137223 */ /* 0x000fe20000000013 */
[----:B------:R-:W-:Y:S01]  /*1950*/  IADD3 R37, PT, PT, R36, 0x340, RZ ;  /* 0x0000034024257810 */ /* 0x000fe20007ffe0ff */
[-C--:B------:R-:W-:Y:S01]  /*1960*/  FFMA R30, R18, R10.reuse, R35 ;  /* 0x0000000a121e7223 */ /* 0x080fe20000000023 */
[----:B------:R-:W-:Y:S01]  /*1970*/  IMAD.WIDE.U32 R8, R9, 0x4, R38 ;  /* 0x0000000409087825 */ /* 0x000fe200078e0026 */
[----:B------:R-:W5:Y:S03]  /*1980*/  LDG.E.CONSTANT R35, desc[UR10][R32.64] ;  /* 0x0000000a20237981 */ /* 0x000f66000c1e9900 */
[----:B------:R-:W-:Y:S02]  /*1990*/  FFMA R10, R15, R10, R34 ;  /* 0x0000000a0f0a7223 */ /* 0x000fe40000000022 */
[----:B------:R0:W5:Y:S02]  /*19a0*/  LDG.E.CONSTANT R34, desc[UR10][R8.64] ;  /* 0x0000000a08227981 */ /* 0x000164000c1e9900 */
[----:B0-----:R-:W-:-:S05]  /*19b0*/  IMAD.WIDE.U32 R8, R37, 0x4, R38 ;  /* 0x0000000425087825 */ /* 0x001fca00078e0026 */
[----:B------:R0:W5:Y:S01]  /*19c0*/  LDG.E.CONSTANT R33, desc[UR10][R8.64] ;  /* 0x0000000a08217981 */ /* 0x000162000c1e9900 */
[----:B------:R-:W-:Y:S01]  /*19d0*/  FFMA R17, R16, R7, R4 ;  /* 0x0000000710117223 */ /* 0x000fe20000000004 */
[-C--:B------:R-:W-:Y:S02]  /*19e0*/  FFMA R18, R18, R11.reuse, R6 ;  /* 0x0000000b12127223 */ /* 0x080fe40000000006 */
[----:B------:R-:W1:Y:S01]  /*19f0*/  LDS.128 R4, [UR4+0x110] ;  /* 0x00011004ff047984 */ /* 0x000e620008000c00 */
[CC--:B------:R-:W-:Y:S01]  /*1a00*/  FFMA R31, R15.reuse, R11.reuse, R30 ;  /* 0x0000000b0f1f7223 */ /* 0x0c0fe2000000001e */
[-C--:B-1----:R-:W-:Y:S01]  /*1a10*/  FFMA R30, R15, R4.reuse, R18 ;  /* 0x000000040f1e7223 */ /* 0x082fe20000000012 */
[C---:B------:R-:W-:Y:S02]  /*1a20*/  FFMA R18, R16.reuse, R11, R10 ;  /* 0x0000000b10127223 */ /* 0x040fe4000000000a */
[----:B0-----:R-:W0:Y:S01]  /*1a30*/  LDS.128 R8, [UR4+0x120] ;  /* 0x00012004ff087984 */ /* 0x001e220008000c00 */
[C---:B------:R-:W-:Y:S01]  /*1a40*/  FFMA R15, R16.reuse, R4, R31 ;  /* 0x00000004100f7223 */ /* 0x040fe2000000001f */
[----:B------:R-:W-:Y:S01]  /*1a50*/  FFMA R16, R16, R5, R30 ;  /* 0x0000000510107223 */ /* 0x000fe2000000001e */
[C---:B--2---:R-:W-:Y:S01]  /*1a60*/  FFMA R6, R14.reuse, R6, R29 ;  /* 0x000000060e067223 */ /* 0x044fe2000000001d */
[C---:B------:R-:W-:Y:S01]  /*1a70*/  FFMA R28, R14.reuse, R7, R28 ;  /* 0x000000070e1c7223 */ /* 0x040fe2000000001c */
[----:B0-----:R-:W-:-:S02]  /*1a80*/  FFMA R4, R14, R8, R27 ;  /* 0x000000080e047223 */ /* 0x001fc4000000001b */
[C---:B---3--:R-:W-:Y:S01]  /*1a90*/  FFMA R7, R13.reuse, R7, R6 ;  /* 0x000000070d077223 */ /* 0x048fe20000000006 */
[CC--:B------:R-:W-:Y:S01]  /*1aa0*/  FFMA R5, R13.reuse, R8.reuse, R28 ;  /* 0x000000080d057223 */ /* 0x0c0fe2000000001c */
[-C--:B------:R-:W-:Y:S02]  /*1ab0*/  FFMA R27, R13, R9.reuse, R4 ;  /* 0x000000090d1b7223 */ /* 0x080fe40000000004 */
[C---:B----4-:R-:W-:Y:S01]  /*1ac0*/  FFMA R28, R12.reuse, R8, R7 ;  /* 0x000000080c1c7223 */ /* 0x050fe20000000007 */
[C---:B------:R-:W-:Y:S02]  /*1ad0*/  FFMA R9, R12.reuse, R9, R5 ;  /* 0x000000090c097223 */ /* 0x040fe40000000005 */
[----:B------:R-:W0:Y:S01]  /*1ae0*/  LDS.128 R4, [UR4+0x130] ;  /* 0x00013004ff047984 */ /* 0x000e220008000c00 */
[----:B------:R-:W-:Y:S01]  /*1af0*/  FFMA R10, R12, R10, R27 ;  /* 0x0000000a0c0a7223 */ /* 0x000fe2000000001b */
[-C--:B-----5:R-:W-:Y:S02]  /*1b00*/  FFMA R27, R3, R11.reuse, R28 ;  /* 0x0000000b031b7223 */ /* 0x0a0fe4000000001c */
[----:B------:R-:W1:Y:S01]  /*1b10*/  LDS.128 R28, [UR4+0x140] ;  /* 0x00014004ff1c7984 */ /* 0x000e620008000c00 */
[----:B------:R-:W-:-:S04]  /*1b20*/  FFMA R26, R14, R11, R26 ;  /* 0x0000000b0e1a7223 */ /* 0x000fc8000000001a */
[-C--:B0-----:R-:W-:Y:S01]  /*1b30*/  FFMA R11, R13, R4.reuse, R26 ;  /* 0x000000040d0b7223 */ /* 0x081fe2000000001a */
[-C--:B------:R-:W-:Y:S01]  /*1b40*/  FFMA R8, R14, R4.reuse, R25 ;  /* 0x000000040e087223 */ /* 0x080fe20000000019 */
[CC--:B------:R-:W-:Y:S01]  /*1b50*/  FFMA R9, R3.reuse, R4.reuse, R9 ;  /* 0x0000000403097223 */ /* 0x0c0fe20000000009 */
[----:B------:R-:W-:Y:S01]  /*1b60*/  FFMA R25, R2, R4, R27 ;  /* 0x0000000402197223 */ /* 0x000fe2000000001b */
[-C--:B------:R-:W-:Y:S01]  /*1b70*/  FFMA R4, R12, R5.reuse, R11 ;  /* 0x000000050c047223 */ /* 0x080fe2000000000b */
[-C--:B------:R-:W-:Y:S01]  /*1b80*/  FFMA R11, R3, R5.reuse, R10 ;  /* 0x00000005030b7223 */ /* 0x080fe2000000000a */
[-C--:B------:R-:W-:Y:S01]  /*1b90*/  FFMA R22, R14, R5.reuse, R22 ;  /* 0x000000050e167223 */ /* 0x080fe20000000016 */
[CC--:B------:R-:W-:Y:S01]  /*1ba0*/  FFMA R27, R13.reuse, R5.reuse, R8 ;  /* 0x000000050d1b7223 */ /* 0x0c0fe20000000008 */
[C---:B------:R-:W-:Y:S01]  /*1bb0*/  FFMA R9, R2.reuse, R5, R9 ;  /* 0x0000000502097223 */ /* 0x040fe20000000009 */
[-C--:B------:R-:W-:Y:S01]  /*1bc0*/  FFMA R11, R2, R6.reuse, R11 ;  /* 0x00000006020b7223 */ /* 0x080fe2000000000b */
[-C--:B------:R-:W-:Y:S01]  /*1bd0*/  FFMA R8, R13, R6.reuse, R22 ;  /* 0x000000060d087223 */ /* 0x080fe20000000016 */
[----:B------:R-:W-:-:S02]  /*1be0*/  FFMA R26, R12, R6, R27 ;  /* 0x000000060c1a7223 */ /* 0x000fc4000000001b */
[C---:B------:R-:W-:Y:S01]  /*1bf0*/  FFMA R22, R0.reuse, R7, R11 ;  /* 0x0000000700167223 */ /* 0x040fe2000000000b */
[C---:B------:R-:W-:Y:S01]  /*1c00*/  FFMA R40, R0.reuse, R5, R25 ;  /* 0x0000000500287223 */ /* 0x040fe20000000019 */
[----:B------:R-:W-:Y:S01]  /*1c10*/  FFMA R10, R0, R6, R9 ;  /* 0x00000006000a7223 */ /* 0x000fe20000000009 */
[----:B------:R-:W-:Y:S01]  /*1c20*/  FFMA R8, R12, R7, R8 ;  /* 0x000000070c087223 */ /* 0x000fe20000000008 */
[-C--:B-1----:R-:W-:Y:S02]  /*1c30*/  FFMA R11, R3, R28.reuse, R4 ;  /* 0x0000001c030b7223 */ /* 0x082fe40000000004 */
[----:B------:R-:W0:Y:S01]  /*1c40*/  LDS.128 R4, [UR4+0x150] ;  /* 0x00015004ff047984 */ /* 0x000e220008000c00 */
[C---:B------:R-:W-:Y:S01]  /*1c50*/  FFMA R32, R14.reuse, R28, R24 ;  /* 0x0000001c0e207223 */ /* 0x040fe20000000018 */
[-C--:B------:R-:W-:Y:S01]  /*1c60*/  FFMA R24, R14, R29.reuse, R21 ;  /* 0x0000001d0e187223 */ /* 0x080fe20000000015 */
[-C--:B------:R-:W-:Y:S02]  /*1c70*/  FFMA R11, R2, R29.reuse, R11 ;  /* 0x0000001d020b7223 */ /* 0x080fe4000000000b */
[-C--:B------:R-:W-:Y:S01]  /*1c80*/  FFMA R27, R13, R29.reuse, R32 ;  /* 0x0000001d0d1b7223 */ /* 0x080fe20000000020 */
[-C--:B------:R-:W-:Y:S01]  /*1c90*/  FFMA R9, R3, R29.reuse, R26 ;  /* 0x0000001d03097223 */ /* 0x080fe2000000001a */
[----:B------:R-:W-:Y:S01]  /*1ca0*/  FFMA R20, R14, R30, R20 ;  /* 0x0000001e0e147223 */ /* 0x000fe20000000014 */
[C---:B------:R-:W-:Y:S01]  /*1cb0*/  FFMA R25, R35.reuse, R28, R40 ;  /* 0x0000001c23197223 */ /* 0x040fe20000000028 */
        /* <DEDUP_REMOVED lines=8> */
[CC--:B------:R-:W-:Y:S01]  /*1d40*/  FFMA R25, R13.reuse, R30.reuse, R24 ;  /* 0x0000001e0d197223 */ /* 0x0c0fe20000000018 */
[-C--:B------:R-:W-:Y:S01]  /*1d50*/  FFMA R21, R13, R31.reuse, R20 ;  /* 0x0000001f0d157223 */ /* 0x080fe20000000014 */
[-C--:B------:R-:W-:Y:S01]  /*1d60*/  FFMA R20, R0, R31.reuse, R9 ;  /* 0x0000001f00147223 */ /* 0x080fe20000000009 */
[----:B------:R-:W-:Y:S01]  /*1d70*/  FFMA R32, R33, R30, R32 ;  /* 0x0000001e21207223 */ /* 0x000fe20000000020 */
[----:B------:R-:W-:Y:S01]  /*1d80*/  FFMA R30, R34, R31, R11 ;  /* 0x0000001f221e7223 */ /* 0x000fe2000000000b */
[-C--:B0-----:R-:W-:Y:S01]  /*1d90*/  FFMA R26, R14, R5.reuse, R23 ;  /* 0x000000050e1a7223 */ /* 0x081fe20000000017 */
[-C--:B------:R-:W-:Y:S01]  /*1da0*/  FFMA R37, R3, R5.reuse, R10 ;  /* 0x0000000503257223 */ /* 0x080fe2000000000a */
[----:B------:R-:W-:-:S02]  /*1db0*/  FFMA R23, R35, R5, R8 ;  /* 0x0000000523177223 */ /* 0x000fc40000000008 */
[----:B------:R-:W0:Y:S01]  /*1dc0*/  LDS.128 R8, [UR4+0x160] ;  /* 0x00016004ff087984 */ /* 0x000e220008000c00 */
        /* <DEDUP_REMOVED lines=21> */
[----:B0-----:R-:W-:-:S02]  /*1f20*/  FFMA R27, R3, R10, R4 ;  /* 0x0000000a031b7223 */ /* 0x001fc40000000004 */
[----:B------:R-:W0:Y:S01]  /*1f30*/  LDS.128 R4, [UR4+0x170] ;  /* 0x00017004ff047984 */ /* 0x000e220008000c00 */
[-C--:B------:R-:W-:Y:S01]  /*1f40*/  FFMA R20, R14, R10.reuse, R18 ;  /* 0x0000000a0e147223 */ /* 0x080fe20000000012 */
        /* <DEDUP_REMOVED lines=13> */
[-C--:B0-----:R-:W-:Y:S01]  /*2020*/  FFMA R14, R14, R4.reuse, R16 ;  /* 0x000000040e0e7223 */ /* 0x081fe20000000010 */
[----:B------:R-:W-:-:S02]  /*2030*/  FFMA R8, R13, R4, R18 ;  /* 0x000000040d087223 */ /* 0x000fc40000000012 */
[----:B------:R-:W0:Y:S01]  /*2040*/  LDS.128 R16, [UR4+0x180] ;  /* 0x00018004ff107984 */ /* 0x000e220008000c00 */
[----:B------:R-:W-:Y:S01]  /*2050*/  FFMA R14, R13, R5, R14 ;  /* 0x000000050d0e7223 */ /* 0x000fe2000000000e */
[C---:B------:R-:W-:Y:S01]  /*2060*/  FFMA R20, R12.reuse, R4, R20 ;  /* 0x000000040c147223 */ /* 0x040fe20000000014 */
[-C--:B------:R-:W-:Y:S01]  /*2070*/  FFMA R13, R12, R9.reuse, R11 ;  /* 0x000000090c0d7223 */ /* 0x080fe2000000000b */
[-C--:B------:R-:W-:Y:S01]  /*2080*/  FFMA R22, R0, R9.reuse, R22 ;  /* 0x0000000900167223 */ /* 0x080fe20000000016 */
[----:B------:R-:W-:Y:S01]  /*2090*/  FFMA R27, R33, R9, R27 ;  /* 0x00000009211b7223 */ /* 0x000fe2000000001b */
[C---:B------:R-:W-:Y:S01]  /*20a0*/  FFMA R8, R12.reuse, R5, R8 ;  /* 0x000000050c087223 */ /* 0x040fe20000000008 */
[----:B------:R-:W-:Y:S01]  /*20b0*/  FFMA R14, R12, R6, R14 ;  /* 0x000000060c0e7223 */ /* 0x000fe2000000000e */
[CC--:B------:R-:W-:Y:S01]  /*20c0*/  FFMA R11, R3.reuse, R7.reuse, R20 ;  /* 0x00000007030b7223 */ /* 0x0c0fe20000000014 */
[-C--:B------:R-:W-:Y:S01]  /*20d0*/  FFMA R12, R0, R4.reuse, R21 ;  /* 0x00000004000c7223 */ /* 0x080fe20000000015 */
[-C--:B------:R-:W-:Y:S01]  /*20e0*/  FFMA R9, R2, R4.reuse, R10 ;  /* 0x0000000402097223 */ /* 0x080fe2000000000a */
[-C--:B------:R-:W-:Y:S01]  /*20f0*/  FFMA R20, R34, R4.reuse, R15 ;  /* 0x0000000422147223 */ /* 0x080fe2000000000f */
[-C--:B------:R-:W-:Y:S01]  /*2100*/  FFMA R13, R3, R4.reuse, R13 ;  /* 0x00000004030d7223 */ /* 0x080fe2000000000d */
[CC--:B------:R-:W-:Y:S01]  /*2110*/  FFMA R21, R35.reuse, R4.reuse, R22 ;  /* 0x0000000423157223 */ /* 0x0c0fe20000000016 */
[----:B------:R-:W-:Y:S01]  /*2120*/  IADD3 R15, PT, PT, R36, 0x360, RZ ;  /* 0x00000360240f7810 */ /* 0x000fe20007ffe0ff */
[----:B------:R-:W-:Y:S01]  /*2130*/  FFMA R7, R35, R7, R12 ;  /* 0x0000000723077223 */ /* 0x000fe2000000000c */
[-C--:B------:R-:W-:Y:S01]  /*2140*/  FFMA R10, R0, R5.reuse, R9 ;  /* 0x00000005000a7223 */ /* 0x080fe20000000009 */
[C---:B------:R-:W-:Y:S01]  /*2150*/  FFMA R26, R33.reuse, R4, R26 ;  /* 0x00000004211a7223 */ /* 0x040fe2000000001a */
[-C--:B------:R-:W-:Y:S01]  /*2160*/  FFMA R12, R2, R5.reuse, R13 ;  /* 0x00000005020c7223 */ /* 0x080fe2000000000d */
[-C--:B------:R-:W-:Y:S01]  /*2170*/  FFMA R24, R34, R5.reuse, R21 ;  /* 0x0000000522187223 */ /* 0x080fe20000000015 */
[----:B------:R-:W-:Y:S01]  /*2180*/  FFMA R25, R33, R5, R20 ;  /* 0x0000000521197223 */ /* 0x000fe20000000014 */
[C---:B------:R-:W-:Y:S01]  /*2190*/  IADD3 R9, PT, PT, R36.reuse, 0x380, RZ ;  /* 0x0000038024097810 */ /* 0x040fe20007ffe0ff */
[----:B------:R-:W-:Y:S01]  /*21a0*/  IMAD.WIDE.U32 R4, R15, 0x4, R38 ;  /* 0x000000040f047825 */ /* 0x000fe200078e0026 */
[----:B------:R-:W-:-:S04]  /*21b0*/  IADD3 R15, PT, PT, R36, 0x3a0, RZ ;  /* 0x000003a0240f7810 */ /* 0x000fc80007ffe0ff */
[----:B------:R1:W2:Y:S01]  /*21c0*/  LDG.E.CONSTANT R21, desc[UR10][R4.64] ;  /* 0x0000000a04157981 */ /* 0x0002a2000c1e9900 */
[----:B------:R-:W-:Y:S01]  /*21d0*/  FFMA R24, R33, R6, R24 ;  /* 0x0000000621187223 */ /* 0x000fe20000000018 */
[----:B0-----:R-:W-:Y:S01]  /*21e0*/  FFMA R13, R3, R16, R8 ;  /* 0x00000010030d7223 */ /* 0x001fe20000000008 */
[----:B------:R-:W-:-:S04]  /*21f0*/  IMAD.WIDE.U32 R8, R9, 0x4, R38 ;  /* 0x0000000409087825 */ /* 0x000fc800078e0026 */
[-C--:B------:R-:W-:Y:S01]  /*2200*/  FFMA R3, R3, R17.reuse, R14 ;  /* 0x0000001103037223 */ /* 0x080fe2000000000e */
[----:B-1----:R-:W-:Y:S01]  /*2210*/  IMAD.WIDE.U32 R4, R15, 0x4, R38 ;  /* 0x000000040f047825 */ /* 0x002fe200078e0026 */
[----:B------:R0:W3:Y:S03]  /*2220*/  LDG.E.CONSTANT R20, desc[UR10][R8.64] ;  /* 0x0000000a08147981 */ /* 0x0000e6000c1e9900 */
[C---:B------:R-:W-:Y:S01]  /*2230*/  FFMA R14, R2.reuse, R16, R11 ;  /* 0x00000010020e7223 */ /* 0x040fe2000000000b */
[CC--:B------:R-:W-:Y:S01]  /*2240*/  FFMA R13, R2.reuse, R17.reuse, R13 ;  /* 0x00000011020d7223 */ /* 0x0c0fe2000000000d */
[----:B------:R-:W-:Y:S01]  /*2250*/  FFMA R22, R2, R18, R3 ;  /* 0x0000001202167223 */ /* 0x000fe20000000003 */
[C---:B------:R-:W-:Y:S01]  /*2260*/  FFMA R2, R0.reuse, R6, R12 ;  /* 0x0000000600027223 */ /* 0x040fe2000000000c */
[----:B------:R-:W4:Y:S01]  /*2270*/  LDG.E.CONSTANT R5, desc[UR10][R4.64] ;  /* 0x0000000a04057981 */ /* 0x000f22000c1e9900 */
[C---:B------:R-:W-:Y:S01]  /*2280*/  FFMA R6, R0.reuse, R17, R14 ;  /* 0x0000001100067223 */ /* 0x040fe2000000000e */
[----:B0-----:R-:W-:-:S02]  /*2290*/  FFMA R8, R0, R18, R13 ;  /* 0x0000001200087223 */ /* 0x001fc4000000000d */
[----:B------:R-:W0:Y:S01]  /*22a0*/  LDS.128 R12, [UR4+0x190] ;  /* 0x00019004ff0c7984 */ /* 0x000e220008000c00 */
[----:B------:R-:W-:Y:S01]  /*22b0*/  FFMA R9, R0, R19, R22 ;  /* 0x0000001300097223 */ /* 0x000fe20000000016 */
[-C--:B------:R-:W-:Y:S01]  /*22c0*/  FFMA R22, R34, R16.reuse, R7 ;  /* 0x0000001022167223 */ /* 0x080fe20000000007 */
[C---:B------:R-:W-:Y:S01]  /*22d0*/  FFMA R3, R35.reuse, R17, R2 ;  /* 0x0000001123037223 */ /* 0x040fe20000000002 */
[----:B------:R-:W-:Y:S01]  /*22e0*/  IADD3 R7, PT, PT, R36, 0x3c0, RZ ;  /* 0x000003c024077810 */ /* 0x000fe20007ffe0ff */
[----:B------:R-:W-:Y:S02]  /*22f0*/  FFMA R10, R35, R16, R10 ;  /* 0x00000010230a7223 */ /* 0x000fe4000000000a */
[----:B------:R-:W-:Y:S02]  /*2300*/  FFMA R16, R34, R18, R3 ;  /* 0x0000001222107223 */ /* 0x000fe40000000003 */
[----:B------:R-:W-:Y:S01]  /*2310*/  IMAD.WIDE.U32 R2, R7, 0x4, R38 ;  /* 0x0000000407027825 */ /* 0x000fe200078e0026 */
[----:B------:R-:W-:-:S04]  /*2320*/  IADD3 R7, PT, PT, R36, 0x3e0, RZ ;  /* 0x000003e024077810 */ /* 0x000fc80007ffe0ff */
[----:B------:R1:W5:Y:S01]  /*2330*/  LDG.E.CONSTANT R4, desc[UR10][R2.64] ;  /* 0x0000000a02047981 */ /* 0x000362000c1e9900 */
[----:B------:R-:W-:Y:S01]  /*2340*/  FFMA R10, R34, R17, R10 ;  /* 0x00000011220a7223 */ /* 0x000fe2000000000a */
[----:B------:R-:W-:Y:S01]  /*2350*/  IADD3 R11, PT, PT, R36, 0x400, RZ ;  /* 0x00000400240b7810 */ /* 0x000fe20007ffe0ff */
[----:B-1----:R-:W-:-:S04]  /*2360*/  IMAD.WIDE.U32 R2, R7, 0x4, R38 ;  /* 0x0000000407027825 */ /* 0x002fc800078e0026 */
[----:B------:R-:W-:Y:S02]  /*2370*/  FFMA R23, R33, R18, R10 ;  /* 0x0000001221177223 */ /* 0x000fe4000000000a */
[----:B------:R-:W5:Y:S01]  /*2380*/  LDG.E.CONSTANT R3, desc[UR10][R2.64] ;  /* 0x0000000a02037981 */ /* 0x000f62000c1e9900 */
[----:B------:R-:W-:Y:S01]  /*2390*/  IMAD.WIDE.U32 R10, R11, 0x4, R38 ;  /* 0x000000040b0a7825 */ /* 0x000fe200078e0026 */
[----:B------:R-:W-:-:S03]  /*23a0*/  IADD3 R7, PT, PT, R36, 0x420, RZ ;  /* 0x0000042024077810 */ /* 0x000fc60007ffe0ff */
[----:B------:R-:W-:Y:S01]  /*23b0*/  FFMA R22, R33, R17, R22 ;  /* 0x0000001121167223 */ /* 0x000fe20000000016 */
[----:B------:R1:W5:Y:S01]  /*23c0*/  LDG.E.CONSTANT R2, desc[UR10][R10.64] ;  /* 0x0000000a0a027981 */ /* 0x000362000c1e9900 */
[----:B0-----:R-:W-:Y:S01]  /*23d0*/  FFMA R12, R35, R12, R6 ;  /* 0x0000000c230c7223 */ /* 0x001fe20000000006 */
[C---:B------:R-:W-:Y:S01]  /*23e0*/  IADD3 R17, PT, PT, R36.reuse, 0x460, RZ ;  /* 0x0000046024117810 */ /* 0x040fe20007ffe0ff */
[----:B-1----:R-:W-:Y:S01]  /*23f0*/  IMAD.WIDE.U32 R10, R7, 0x4, R38 ;  /* 0x00000004070a7825 */ /* 0x002fe200078e0026 */
[----:B------:R-:W-:-:S04]  /*2400*/  IADD3 R7, PT, PT, R36, 0x440, RZ ;  /* 0x0000044024077810 */ /* 0x000fc80007ffe0ff */
[----:B------:R0:W5:Y:S01]  /*2410*/  LDG.E.CONSTANT R0, desc[UR10][R10.64] ;  /* 0x0000000a0a007981 */ /* 0x000162000c1e9900 */
[----:B------:R-:W-:-:S04]  /*2420*/  IMAD.WIDE.U32 R6, R7, 0x4, R38 ;  /* 0x0000000407067825 */ /* 0x000fc800078e0026 */
[----:B------:R-:W-:Y:S02]  /*2430*/  IMAD.WIDE.U32 R38, R17, 0x4, R38 ;  /* 0x0000000411267825 */ /* 0x000fe400078e0026 */
[----:B------:R-:W5:Y:S04]  /*2440*/  LDG.E.CONSTANT R7, desc[UR10][R6.64] ;  /* 0x0000000a06077981 */ /* 0x000f68000c1e9900 */
[----:B------:R1:W5:Y:S01]  /*2450*/  LDG.E.CONSTANT R6, desc[UR10][R38.64] ;  /* 0x0000000a26067981 */ /* 0x000362000c1e9900 */
[CC--:B------:R-:W-:Y:S01]  /*2460*/  FFMA R17, R35.reuse, R13.reuse, R8 ;  /* 0x0000000d23117223 */ /* 0x0c0fe20000000008 */
[-C--:B------:R-:W-:Y:S02]  /*2470*/  FFMA R18, R35, R14.reuse, R9 ;  /* 0x0000000e23127223 */ /* 0x080fe40000000009 */
[----:B0-----:R-:W0:Y:S01]  /*2480*/  LDS.128 R8, [UR4+0x1a0] ;  /* 0x0001a004ff087984 */ /* 0x001e220008000c00 */
[C---:B------:R-:W-:Y:S01]  /*2490*/  FFMA R12, R34.reuse, R13, R12 ;  /* 0x0000000d220c7223 */ /* 0x040fe2000000000c */
[----:B------:R-:W-:Y:S01]  /*24a0*/  FFMA R35, R33, R19, R16 ;  /* 0x0000001321237223 */ /* 0x000fe20000000010 */
[C---:B------:R-:W-:Y:S01]  /*24b0*/  FFMA R36, R34.reuse, R14, R17 ;  /* 0x0000000e22247223 */ /* 0x040fe20000000011 */
[----:B------:R-:W-:-:S02]  /*24c0*/  FFMA R13, R34, R15, R18 ;  /* 0x0000000f220d7223 */ /* 0x000fc40000000012 */
[----:B------:R-:W1:Y:S01]  /*24d0*/  LDS.128 R16, [UR4+0x1b0] ;  /* 0x0001b004ff107984 */ /* 0x000e620008000c00 */
[C---:B------:R-:W-:Y:S01]  /*24e0*/  FFMA R34, R33.reuse, R14, R12 ;  /* 0x0000000e21227223 */ /* 0x040fe2000000000c */
[C---:B------:R-:W-:Y:S01]  /*24f0*/  FFMA R36, R33.reuse, R15, R36 ;  /* 0x0000000f21247223 */ /* 0x040fe20000000024 */
[----:B0-----:R-:W-:Y:S02]  /*2500*/  FFMA R33, R33, R8, R13 ;  /* 0x0000000821217223 */ /* 0x001fe4000000000d */
[----:B------:R-:W0:Y:S01]  /*2510*/  LDS.128 R12, [UR4+0x1c0] ;  /* 0x0001c004ff0c7984 */ /* 0x000e220008000c00 */
[C---:B--2---:R-:W-:Y:S01]  /*2520*/  FFMA R9, R21.reuse, R9, R32 ;  /* 0x0000000915097223 */ /* 0x044fe20000000020 */
[----:B------:R-:W-:-:S03]  /*2530*/  FFMA R31, R21, R10, R31 ;  /* 0x0000000a151f7223 */ /* 0x000fc6000000001f */
[C---:B---3--:R-:W-:Y:S01]  /*2540*/  FFMA R10, R20.reuse, R10, R9 ;  /* 0x0000000a140a7223 */ /* 0x048fe20000000009 */
[-C--:B------:R-:W-:Y:S01]  /*2550*/  FFMA R9, R21, R11.reuse, R30 ;  /* 0x0000000b15097223 */ /* 0x080fe2000000001e */
[CC--:B------:R-:W-:Y:S02]  /*2560*/  FFMA R8, R20.reuse, R11.reuse, R31 ;  /* 0x0000000b14087223 */ /* 0x0c0fe4000000001f */
[C---:B----4-:R-:W-:Y:S01]  /*2570*/  FFMA R31, R5.reuse, R11, R10 ;  /* 0x0000000b051f7223 */ /* 0x050fe2000000000a */
[-C--:B-1----:R-:W-:Y:S01]  /*2580*/  FFMA R10, R20, R16.reuse, R9 ;  /* 0x00000010140a7223 */ /* 0x082fe20000000009 */
[----:B------:R-:W-:-:S03]  /*2590*/  FFMA R16, R5, R16, R8 ;  /* 0x0000001005107223 */ /* 0x000fc60000000008 */
[----:B------:R-:W-:Y:S02]  /*25a0*/  FFMA R17, R5, R17, R10 ;  /* 0x0000001105117223 */ /* 0x000fe4000000000a */
[----:B------:R-:W1:Y:S01]  /*25b0*/  LDS.128 R8, [UR4+0x1d0] ;  /* 0x0001d004ff087984 */ /* 0x000e620008000c00 */
[CC--:B------:R-:W-:Y:S01]  /*25c0*/  FFMA R29, R21.reuse, R18.reuse, R29 ;  /* 0x00000012151d7223 */ /* 0x0c0fe2000000001d */
[----:B-----5:R-:W-:Y:S01]  /*25d0*/  FFMA R18, R4, R18, R31 ;  /* 0x0000001204127223 */ /* 0x020fe2000000001f */
[-C--:B------:R-:W-:Y:S02]  /*25e0*/  FFMA R31, R21, R19.reuse, R28 ;  /* 0x00000013151f7223 */ /* 0x080fe4000000001c */
[-C--:B------:R-:W-:Y:S01]  /*25f0*/  FFMA R28, R20, R19.reuse, R29 ;  /* 0x00000013141c7223 */ /* 0x080fe2000000001d */
[CC--:B------:R-:W-:Y:S01]  /*2600*/  FFMA R16, R4.reuse, R19.reuse, R16 ;  /* 0x0000001304107223 */ /* 0x0c0fe20000000010 */
[----:B------:R-:W-:Y:S01]  /*2610*/  FFMA R37, R3, R19, R18 ;  /* 0x0000001303257223 */ /* 0x000fe20000000012 */
[-C--:B0-----:R-:W-:Y:S01]  /*2620*/  FFMA R19, R21, R12.reuse, R27 ;  /* 0x0000000c15137223 */ /* 0x081fe2000000001b */
[-C--:B------:R-:W-:Y:S01]  /*2630*/  FFMA R27, R5, R12.reuse, R28 ;  /* 0x0000000c051b7223 */ /* 0x080fe2000000001c */
[-C--:B------:R-:W-:Y:S01]  /*2640*/  FFMA R28, R4, R12.reuse, R17 ;  /* 0x0000000c041c7223 */ /* 0x080fe20000000011 */
[CC--:B------:R-:W-:Y:S01]  /*2650*/  FFMA R18, R20.reuse, R12.reuse, R31 ;  /* 0x0000000c14127223 */ /* 0x0c0fe2000000001f */
[C---:B------:R-:W-:Y:S01]  /*2660*/  FFMA R31, R3.reuse, R12, R16 ;  /* 0x0000000c031f7223 */ /* 0x040fe20000000010 */
[-C--:B------:R-:W-:Y:S01]  /*2670*/  FFMA R19, R20, R13.reuse, R19 ;  /* 0x0000000d14137223 */ /* 0x080fe20000000013 */
[-C--:B------:R-:W-:Y:S01]  /*2680*/  FFMA R17, R3, R13.reuse, R28 ;  /* 0x0000000d03117223 */ /* 0x080fe2000000001c */
[CC--:B------:R-:W-:Y:S01]  /*2690*/  FFMA R39, R5.reuse, R13.reuse, R18 ;  /* 0x0000000d05277223 */ /* 0x0c0fe20000000012 */
[C---:B------:R-:W-:Y:S01]  /*26a0*/  FFMA R31, R2.reuse, R13, R31 ;  /* 0x0000000d021f7223 */ /* 0x040fe2000000001f */
[-C--:B------:R-:W-:Y:S01]  /*26b0*/  FFMA R29, R5, R14.reuse, R19 ;  /* 0x0000000e051d7223 */ /* 0x080fe20000000013 */
[----:B------:R-:W-:-:S02]  /*26c0*/  FFMA R13, R2, R14, R17 ;  /* 0x0000000e020d7223 */ /* 0x000fc40000000011 */
[----:B------:R-:W0:Y:S01]  /*26d0*/  LDS.128 R16, [UR4+0x1e0] ;  /* 0x0001e004ff107984 */ /* 0x000e220008000c00 */
[----:B------:R-:W-:Y:S01]  /*26e0*/  FFMA R37, R2, R12, R37 ;  /* 0x0000000c02257223 */ /* 0x000fe20000000025 */
[CC--:B------:R-:W-:Y:S01]  /*26f0*/  FFMA R41, R21.reuse, R15.reuse, R26 ;  /* 0x0000000f15297223 */ /* 0x0c0fe2000000001a */
[-C--:B------:R-:W-:Y:S01]  /*2700*/  FFMA R12, R4, R15.reuse, R27 ;  /* 0x0000000f040c7223 */ /* 0x080fe2000000001b */
[-C--:B-1----:R-:W-:Y:S02]  /*2710*/  FFMA R27, R21, R8.reuse, R25 ;  /* 0x00000008151b7223 */ /* 0x082fe40000000019 */
[-C--:B------:R-:W-:Y:S01]  /*2720*/  FFMA R26, R20, R8.reuse, R41 ;  /* 0x00000008141a7223 */ /* 0x080fe20000000029 */
[-C--:B------:R-:W-:Y:S01]  /*2730*/  FFMA R14, R4, R8.reuse, R39 ;  /* 0x00000008040e7223 */ /* 0x080fe20000000027 */
[C---:B------:R-:W-:Y:S01]  /*2740*/  FFMA R28, R0.reuse, R15, R37 ;  /* 0x0000000f001c7223 */ /* 0x040fe20000000025 */
        /* <DEDUP_REMOVED lines=11> */
[----:B------:R-:W-:-:S02]  /*2800*/  FFMA R24, R6, R9, R15 ;  /* 0x0000000906187223 */ /* 0x000fc4000000000f */
[----:B------:R-:W1:Y:S01]  /*2810*/  LDS.128 R12, [UR4+0x1f0] ;  /* 0x0001f004ff0c7984 */ /* 0x000e620008000c00 */
[-C--:B------:R-:W-:Y:S01]  /*2820*/  FFMA R39, R3, R10.reuse, R26 ;  /* 0x0000000a03277223 */ /* 0x080fe2000000001a */
[-C--:B------:R-:W-:Y:S01]  /*2830*/  FFMA R30, R20, R10.reuse, R25 ;  /* 0x0000000a141e7223 */ /* 0x080fe20000000019 */
[-C--:B------:R-:W-:Y:S01]  /*2840*/  FFMA R26, R7, R10.reuse, R28 ;  /* 0x0000000a071a7223 */ /* 0x080fe2000000001c */
[-C--:B------:R-:W-:Y:S01]  /*2850*/  FFMA R25, R6, R10.reuse, R37 ;  /* 0x0000000a06197223 */ /* 0x080fe20000000025 */
[-C--:B------:R-:W-:Y:S01]  /*2860*/  FFMA R39, R2, R11.reuse, R39 ;  /* 0x0000000b02277223 */ /* 0x080fe20000000027 */
[CC--:B------:R-:W-:Y:S01]  /*2870*/  FFMA R37, R5.reuse, R11.reuse, R30 ;  /* 0x0000000b05257223 */ /* 0x0c0fe2000000001e */
[----:B------:R-:W-:Y:S01]  /*2880*/  FFMA R26, R6, R11, R26 ;  /* 0x0000000b061a7223 */ /* 0x000fe2000000001a */
[-C--:B------:R-:W-:Y:S01]  /*2890*/  FFMA R9, R5, R10.reuse, R8 ;  /* 0x0000000a05097223 */ /* 0x080fe20000000008 */
[----:B------:R-:W-:Y:S01]  /*28a0*/  FFMA R31, R2, R10, R31 ;  /* 0x0000000a021f7223 */ /* 0x000fe2000000001f */
[CC--:B0-----:R-:W-:Y:S01]  /*28b0*/  FFMA R11, R21.reuse, R16.reuse, R22 ;  /* 0x00000010150b7223 */ /* 0x0c1fe20000000016 */
[-C--:B------:R-:W-:Y:S01]  /*28c0*/  FFMA R10, R4, R16.reuse, R27 ;  /* 0x00000010040a7223 */ /* 0x080fe2000000001b */
[----:B------:R-:W-:Y:S01]  /*28d0*/  FFMA R16, R0, R16, R29 ;  /* 0x0000001000107223 */ /* 0x000fe2000000001d */
        /* <DEDUP_REMOVED lines=20> */
[----:B------:R-:W-:-:S02]  /*2a20*/  FFMA R23, R6, R19, R23 ;  /* 0x0000001306177223 */ /* 0x000fc40000000017 */
[----:B------:R-:W0:Y:S01]  /*2a30*/  LDS.128 R16, [UR4+0x200] ;  /* 0x00020004ff107984 */ /* 0x000e220008000c00 */
[CC--:B-1----:R-:W-:Y:S01]  /*2a40*/  FFMA R37, R21.reuse, R13.reuse, R34 ;  /* 0x0000000d15257223 */ /* 0x0c2fe20000000022 */
[-C--:B------:R-:W-:Y:S01]  /*2a50*/  FFMA R8, R4, R13.reuse, R9 ;  /* 0x0000000d04087223 */ /* 0x080fe20000000009 */
[----:B------:R-:W-:Y:S01]  /*2a60*/  FFMA R10, R0, R13, R11 ;  /* 0x0000000d000a7223 */ /* 0x000fe2000000000b */
[CC--:B------:R-:W-:Y:S01]  /*2a70*/  FFMA R36, R21.reuse, R14.reuse, R36 ;  /* 0x0000000e15247223 */ /* 0x0c0fe20000000024 */
[----:B------:R-:W-:Y:S01]  /*2a80*/  FFMA R33, R21, R15, R33 ;  /* 0x0000000f15217223 */ /* 0x000fe20000000021 */
[-C--:B------:R-:W-:Y:S01]  /*2a90*/  FFMA R32, R20, R14.reuse, R37 ;  /* 0x0000000e14207223 */ /* 0x080fe20000000025 */
[-C--:B------:R-:W-:Y:S01]  /*2aa0*/  FFMA R30, R4, R14.reuse, R35 ;  /* 0x0000000e041e7223 */ /* 0x080fe20000000023 */
[-C--:B------:R-:W-:Y:S01]  /*2ab0*/  FFMA R13, R3, R14.reuse, R8 ;  /* 0x0000000e030d7223 */ /* 0x080fe20000000008 */
[-C--:B------:R-:W-:Y:S01]  /*2ac0*/  FFMA R21, R0, R14.reuse, R31 ;  /* 0x0000000e00157223 */ /* 0x080fe2000000001f */
[----:B------:R-:W-:-:S02]  /*2ad0*/  FFMA R14, R7, R14, R10 ;  /* 0x0000000e070e7223 */ /* 0x000fc4000000000a */
[----:B------:R-:W1:Y:S01]  /*2ae0*/  LDS.128 R8, [UR4+0x210] ;  /* 0x00021004ff087984 */ /* 0x000e620008000c00 */
[----:B------:R-:W2:Y:S01]  /*2af0*/  S2R R31, SR_TID.X ;  /* 0x00000000001f7919 */ /* 0x000ea20000002100 */
[CC--:B------:R-:W-:Y:S01]  /*2b00*/  FFMA R34, R5.reuse, R12.reuse, R29 ;  /* 0x0000000c05227223 */ /* 0x0c0fe2000000001d */
        /* <DEDUP_REMOVED lines=10> */
[----:B------:R-:W-:Y:S01]  /*2bb0*/  MOV R14, UR5 ;  /* 0x00000005000e7c02 */ /* 0x000fe20008000f00 */
[----:B0-----:R-:W-:-:S04]  /*2bc0*/  FFMA R12, R4, R18, R12 ;  /* 0x00000012040c7223 */ /* 0x001fc8000000000c */
[----:B------:R-:W-:Y:S01]  /*2bd0*/  FFMA R15, R3, R19, R12 ;  /* 0x00000013030f7223 */ /* 0x000fe2000000000c */
[----:B------:R-:W-:Y:S01]  /*2be0*/  FFMA R18, R0, R18, R13 ;  /* 0x0000001200127223 */ /* 0x000fe2000000000d */
[----:B--2---:R-:W-:Y:S02]  /*2bf0*/  IMAD R31, R31, 0x31, RZ ;  /* 0x000000311f1f7824 */ /* 0x004fe400078e02ff */
[----:B-1----:R-:W-:Y:S02]  /*2c00*/  FFMA R12, R2, R8, R15 ;  /* 0x00000008020c7223 */ /* 0x002fe4000000000f */
[----:B------:R-:W-:Y:S02]  /*2c10*/  IMAD R31, R14, 0x23, R31 ;  /* 0x000000230e1f7824 */ /* 0x000fe400078e021f */
[----:B------:R-:W-:Y:S02]  /*2c20*/  FFMA R11, R0, R11, R12 ;  /* 0x0000000b000b7223 */ /* 0x000fe4000000000c */
[----:B------:R-:W0:Y:S01]  /*2c30*/  LDS.128 R12, [UR4+0x220] ;  /* 0x00022004ff0c7984 */ /* 0x000e220008000c00 */
[----:B------:R-:W-:-:S04]  /*2c40*/  UIMAD UR5, UR5, 0x5, URZ ;  /* 0x00000005050578a4 */ /* 0x000fc8000f8e02ff */
[----:B------:R-:W-:Y:S01]  /*2c50*/  UISETP.GT.U32.AND UP0, UPT, UR5, 0x6, UPT ;  /* 0x000000060500788c */ /* 0x000fe2000bf04070 */
[----:B------:R-:W-:Y:S01]  /*2c60*/  FFMA R33, R20, R16, R33 ;  /* 0x0000001014217223 */ /* 0x000fe20000000021 */
[----:B------:R-:W-:-:S07]  /*2c70*/  UIMAD UR6, UR7, 0x3, URZ ;  /* 0x00000003070678a4 */ /* 0x000fce000f8e02ff */
[----:B------:R-:W-:Y:S05]  /*2c80*/  BRA.U UP0, `(.L_x_5) ;  /* 0x0000000100107547 */ /* 0x000fea000b800000 */
[----:B------:R-:W1:Y:S01]  /*2c90*/  LDC.64 R20, c[0x0][0x390] ;  /* 0x0000e400ff147b82 */ /* 0x000e620000000a00 */
[----:B------:R-:W-:-:S05]  /*2ca0*/  IADD3 R35, PT, PT, R31, UR6, RZ ;  /* 0x000000061f237c10 */ /* 0x000fca000fffe0ff */
[----:B-1----:R-:W-:-:S05]  /*2cb0*/  IMAD.WIDE.U32 R20, R35, 0x4, R20 ;  /* 0x0000000423147825 */ /* 0x002fca00078e0014 */
[----:B------:R1:W-:Y:S02]  /*2cc0*/  REDG.E.ADD.F32.FTZ.RN.STRONG.GPU desc[UR10][R20.64], R24 ;  /* 0x00000018140079a6 */ /* 0x0003e4000c12f30a */
.L_x_5:
[----:B------:R-:W-:-:S04]  /*2cd0*/  UISETP.GT.U32.AND UP0, UPT, UR7, 0x1, UPT ;  /* 0x000000010700788c */ /* 0x000fc8000bf04070 */
[----:B------:R-:W-:-:S09]  /*2ce0*/  UISETP.GT.U32.OR UP1, UPT, UR5, 0x6, UP0 ;  /* 0x000000060500788c */ /* 0x000fd20008724470 */
[----:B------:R-:W-:Y:S05]  /*2cf0*/  BRA.U UP1, `(.L_x_6) ;  /* 0x00000001011c7547 */ /* 0x000fea000b800000 */
[----:B------:R-:W2:Y:S01]  /*2d00*/  LDCU.64 UR8, c[0x0][0x390] ;  /* 0x00007200ff0877ac */ /* 0x000ea20008000a00 */
[----:B-1----:R-:W-:-:S04]  /*2d10*/  IADD3 R21, P0, PT, R31, UR6, RZ ;  /* 0x000000061f157c10 */ /* 0x002fc8000ff1e0ff */
[----:B------:R-:W-:Y:S02]  /*2d20*/  IADD3.X R24, PT, PT, RZ, RZ, RZ, P0, !PT ;  /* 0x000000ffff187210 */ /* 0x000fe400007fe4ff */
[----:B--2---:R-:W-:-:S04]  /*2d30*/  LEA R20, P0, R21, UR8, 0x2 ;  /* 0x0000000815147c11 */ /* 0x004fc8000f8010ff */
[----:B------:R-:W-:-:S05]  /*2d40*/  LEA.HI.X R21, R21, UR9, R24, 0x2, P0 ;  /* 0x0000000915157c11 */ /* 0x000fca00080f1418 */
[----:B------:R2:W-:Y:S04]  /*2d50*/  REDG.E.ADD.F32.FTZ.RN.STRONG.GPU desc[UR10][R20.64+0x4], R25 ;  /* 0x00000419140079a6 */ /* 0x0005e8000c12f30a */
[----:B------:R2:W-:Y:S02]  /*2d60*/  REDG.E.ADD.F32.FTZ.RN.STRONG.GPU desc[UR10][R20.64+0x8], R26 ;  /* 0x0000081a140079a6 */ /* 0x0005e4000c12f30a */
.L_x_6:
[----:B------:R-:W-:-:S04]  /*2d70*/  UIADD3 UR4, UPT, UPT, UR5, -0x6, URZ ;  /* 0xfffffffa05047890 */ /* 0x000fc8000fffe0ff */
[----:B------:R-:W-:-:S09]  /*2d80*/  UISETP.GE.U32.AND UP1, UPT, UR4, -0x7, UPT ;  /* 0xfffffff90400788c */ /* 0x000fd2000bf26070 */
[----:B------:R-:W-:Y:S05]  /*2d90*/  BRA.U !UP1, `(.L_x_7) ;  /* 0x0000000109347547 */ /* 0x000fea000b800000 */
[----:B-12---:R-:W1:Y:S01]  /*2da0*/  LDC.64 R20, c[0x0][0x390] ;  /* 0x0000e400ff147b82 */ /* 0x006e620000000a00 */
[----:B------:R-:W-:-:S04]  /*2db0*/  IADD3 R24, PT, PT, R31, 0x7, RZ ;  /* 0x000000071f187810 */ /* 0x000fc80007ffe0ff */
[----:B------:R-:W-:-:S05]  /*2dc0*/  IADD3 R25, PT, PT, R24, UR6, RZ ;  /* 0x0000000618197c10 */ /* 0x000fca000fffe0ff */
[----:B-1----:R-:W-:-:S05]  /*2dd0*/  IMAD.WIDE.U32 R20, R25, 0x4, R20 ;  /* 0x0000000419147825 */ /* 0x002fca00078e0014 */
[----:B------:R3:W-:Y:S01]  /*2de0*/  REDG.E.ADD.F32.FTZ.RN.STRONG.GPU desc[UR10][R20.64], R22 ;  /* 0x00000016140079a6 */ /* 0x0007e2000c12f30a */
[----:B------:R-:W-:Y:S05]  /*2df0*/  BRA.U UP0, `(.L_x_7) ;  /* 0x00000001001c7547 */ /* 0x000fea000b800000 */
[----:B------:R-:W1:Y:S01]  /*2e00*/  LDCU.64 UR8, c[0x0][0x390] ;  /* 0x00007200ff0877ac */ /* 0x000e620008000a00 */
[----:B------:R-:W-:-:S04]  /*2e10*/  IADD3 R24, P0, PT, R24, UR6, RZ ;  /* 0x0000000618187c10 */ /* 0x000fc8000ff1e0ff */
[----:B---3--:R-:W-:Y:S02]  /*2e20*/  IADD3.X R21, PT, PT, RZ, RZ, RZ, P0, !PT ;  /* 0x000000ffff157210 */ /* 0x008fe400007fe4ff */
[----:B-1----:R-:W-:-:S04]  /*2e30*/  LEA R20, P0, R24, UR8, 0x2 ;  /* 0x0000000818147c11 */ /* 0x002fc8000f8010ff */
[----:B------:R-:W-:-:S05]  /*2e40*/  LEA.HI.X R21, R24, UR9, R21, 0x2, P0 ;  /* 0x0000000918157c11 */ /* 0x000fca00080f1415 */
[----:B------:R4:W-:Y:S04]  /*2e50*/  REDG.E.ADD.F32.FTZ.RN.STRONG.GPU desc[UR10][R20.64+0x4], R23 ;  /* 0x00000417140079a6 */ /* 0x0009e8000c12f30a */
[----:B------:R4:W-:Y:S02]  /*2e60*/  REDG.E.ADD.F32.FTZ.RN.STRONG.GPU desc[UR10][R20.64+0x8], R28 ;  /* 0x0000081c140079a6 */ /* 0x0009e4000c12f30a */
.L_x_7:
[----:B------:R-:W-:Y:S01]  /*2e70*/  UIADD3 UR4, UPT, UPT, UR5, -0x5, URZ ;  /* 0xfffffffb05047890 */ /* 0x000fe2000fffe0ff */
[-C--:B-1234-:R-:W-:Y:S01]  /*2e80*/  FFMA R20, R3, R16.reuse, R27 ;  /* 0x0000001003147223 */ /* 0x09efe2000000001b */
[-C--:B------:R-:W-:Y:S01]  /*2e90*/  FFMA R29, R7, R16.reuse, R29 ;  /* 0x00000010071d7223 */ /* 0x080fe2000000001d */
[CC--:B------:R-:W-:Y:S01]  /*2ea0*/  FFMA R23, R2.reuse, R16.reuse, R30 ;  /* 0x0000001002177223 */ /* 0x0c0fe2000000001e */
[----:B------:R-:W-:Y:S01]  /*2eb0*/  UISETP.GE.U32.AND UP1, UPT, UR4, -0x7, UPT ;  /* 0xfffffff90400788c */ /* 0x000fe2000bf26070 */
[-C--:B------:R-:W-:Y:S01]  /*2ec0*/  FFMA R25, R2, R17.reuse, R20 ;  /* 0x0000001102197223 */ /* 0x080fe20000000014 */
[C---:B------:R-:W-:Y:S01]  /*2ed0*/  FFMA R27, R6.reuse, R16, R32 ;  /* 0x00000010061b7223 */ /* 0x040fe20000000020 */
[----:B------:R-:W-:-:S06]  /*2ee0*/  FFMA R29, R6, R17, R29 ;  /* 0x00000011061d7223 */ /* 0x000fcc000000001d */
[----:B------:R-:W-:Y:S05]  /*2ef0*/  BRA.U !UP1, `(.L_x_8) ;  /* 0x0000000109347547 */ /* 0x000fea000b800000 */
[----:B------:R-:W1:Y:S01]  /*2f00*/  LDC.64 R20, c[0x0][0x390] ;  /* 0x0000e400ff147b82 */ /* 0x000e620000000a00 */
[----:B------:R-:W-:-:S04]  /*2f10*/  IADD3 R22, PT, PT, R31, 0xe, RZ ;  /* 0x0000000e1f167810 */ /* 0x000fc80007ffe0ff */
[----:B------:R-:W-:-:S05]  /*2f20*/  IADD3 R35, PT, PT, R22, UR6, RZ ;  /* 0x0000000616237c10 */ /* 0x000fca000fffe0ff */
[----:B-1----:R-:W-:-:S05]  /*2f30*/  IMAD.WIDE.U32 R20, R35, 0x4, R20 ;  /* 0x0000000423147825 */ /* 0x002fca00078e0014 */
[----:B------:R1:W-:Y:S01]  /*2f40*/  REDG.E.ADD.F32.FTZ.RN.STRONG.GPU desc[UR10][R20.64], R34 ;  /* 0x00000022140079a6 */ /* 0x0003e2000c12f30a */
[----:B------:R-:W-:Y:S05]  /*2f50*/  BRA.U UP0, `(.L_x_8) ;  /* 0x00000001001c7547 */ /* 0x000fea000b800000 */
[----:B------:R-:W2:Y:S01]  /*2f60*/  LDCU.64 UR8, c[0x0][0x390] ;  /* 0x00007200ff0877ac */ /* 0x000ea20008000a00 */
[----:B------:R-:W-:-:S04]  /*2f70*/  IADD3 R22, P0, PT, R22, UR6, RZ ;  /* 0x0000000616167c10 */ /* 0x000fc8000ff1e0ff */
[----:B-1----:R-:W-:Y:S02]  /*2f80*/  IADD3.X R21, PT, PT, RZ, RZ, RZ, P0, !PT ;  /* 0x000000ffff157210 */ /* 0x002fe400007fe4ff */
[----:B--2---:R-:W-:-:S04]  /*2f90*/  LEA R20, P0, R22, UR8, 0x2 ;  /* 0x0000000816147c11 */ /* 0x004fc8000f8010ff */
[----:B------:R-:W-:-:S05]  /*2fa0*/  LEA.HI.X R21, R22, UR9, R21, 0x2, P0 ;  /* 0x0000000916157c11 */ /* 0x000fca00080f1415 */
[----:B------:R2:W-:Y:S04]  /*2fb0*/  REDG.E.ADD.F32.FTZ.RN.STRONG.GPU desc[UR10][R20.64+0x4], R27 ;  /* 0x0000041b140079a6 */ /* 0x0005e8000c12f30a */
[----:B------:R2:W-:Y:S02]  /*2fc0*/  REDG.E.ADD.F32.FTZ.RN.STRONG.GPU desc[UR10][R20.64+0x8], R29 ;  /* 0x0000081d140079a6 */ /* 0x0005e4000c12f30a */
.L_x_8:
[----:B------:R-:W-:Y:S01]  /*2fd0*/  UIADD3 UR4, UPT, UPT, UR5, -0x4, URZ ;  /* 0xfffffffc05047890 */ /* 0x000fe2000fffe0ff */
[CC--:B------:R-:W-:Y:S01]  /*2fe0*/  FFMA R23, R0.reuse, R19.reuse, R23 ;  /* 0x0000001300177223 */ /* 0x0c0fe20000000017 */
[-C--:B-12---:R-:W-:Y:S01]  /*2ff0*/  FFMA R20, R0, R8.reuse, R25 ;  /* 0x0000000800147223 */ /* 0x086fe20000000019 */
[C---:B------:R-:W-:Y:S01]  /*3000*/  FFMA R21, R7.reuse, R19, R18 ;  /* 0x0000001307157223 */ /* 0x040fe20000000012 */
[----:B------:R-:W-:Y:S01]  /*3010*/  UISETP.GE.U32.AND UP1, UPT, UR4, -0x7, UPT ;  /* 0xfffffff90400788c */ /* 0x000fe2000bf26070 */
[CC--:B------:R-:W-:Y:S01]  /*3020*/  FFMA R23, R7.reuse, R8.reuse, R23 ;  /* 0x0000000807177223 */ /* 0x0c0fe20000000017 */
[-C--:B------:R-:W-:Y:S01]  /*3030*/  FFMA R27, R7, R9.reuse, R20 ;  /* 0x00000009071b7223 */ /* 0x080fe20000000014 */
[C---:B------:R-:W-:Y:S02]  /*3040*/  FFMA R25, R6.reuse, R8, R21 ;  /* 0x0000000806197223 */ /* 0x040fe40000000015 */
[C---:B------:R-:W-:Y:S01]  /*3050*/  FFMA R23, R6.reuse, R9, R23 ;  /* 0x0000000906177223 */ /* 0x040fe20000000017 */
[----:B------:R-:W-:-:S03]  /*3060*/  FFMA R27, R6, R10, R27 ;  /* 0x0000000a061b7223 */ /* 0x000fc6000000001b */
        /* <DEDUP_REMOVED lines=14> */
.L_x_9:
[----:B------:R-:W-:-:S04]  /*3150*/  UIADD3 UR5, UPT, UPT, UR5, -0x3, URZ ;  /* 0xfffffffd05057890 */ /* 0x000fc8000fffe0ff */
[----:B------:R-:W-:-:S06]  /*3160*/  UISETP.GE.U32.AND UP1, UPT, UR5, -0x7, UPT ;  /* 0xfffffff90500788c */ /* 0x000fcc000bf26070 */
[----:B------:R-:W-:-:S13]  /*3170*/  PLOP3.LUT P0, PT, PT, PT, UP1, 0x80, 0x8 ;  /* 0x000000000008781c */ /* 0x000fda0003f0f018 */
[----:B------:R-:W-:Y:S05]  /*3180*/  @!P0 EXIT ;  /* 0x000000000000894d */ /* 0x000fea0003800000 */
[----:B-12---:R-:W1:Y:S01]  /*3190*/  LDC.64 R20, c[0x0][0x390] ;  /* 0x0000e400ff147b82 */ /* 0x006e620000000a00 */
[----:B------:R-:W-:Y:S01]  /*31a0*/  IADD3 R31, PT, PT, R31, 0x1c, RZ ;  /* 0x0000001c1f1f7810 */ /* 0x000fe20007ffe0ff */
[----:B0-----:R-:W-:Y:S01]  /*31b0*/  FFMA R11, R7, R12, R11 ;  /* 0x0000000c070b7223 */ /* 0x001fe2000000000b */
[----:B------:R-:W-:Y:S01]  /*31c0*/  PLOP3.LUT P0, PT, PT, PT, UP0, 0x80, 0x8 ;  /* 0x000000000008781c */ /* 0x000fe20003f0f008 */
[----:B------:R-:W-:Y:S01]  /*31d0*/  FFMA R33, R5, R17, R33 ;  /* 0x0000001105217223 */ /* 0x000fe20000000021 */
[----:B------:R-:W-:-:S05]  /*31e0*/  IADD3 R23, PT, PT, R31, UR6, RZ ;  /* 0x000000061f177c10 */ /* 0x000fca000fffe0ff */
[----:B-1----:R-:W-:-:S04]  /*31f0*/  IMAD.WIDE.U32 R20, R23, 0x4, R20 ;  /* 0x0000000417147825 */ /* 0x002fc800078e0014 */
[----:B------:R-:W-:Y:S01]  /*3200*/  FFMA R23, R6, R13, R11 ;  /* 0x0000000d06177223 */ /* 0x000fe2000000000b */
[----:B------:R-:W-:-:S04]  /*3210*/  FFMA R11, R5, R16, R36 ;  /* 0x00000010050b7223 */ /* 0x000fc80000000024 */
[----:B------:R0:W-:Y:S01]  /*3220*/  REDG.E.ADD.F32.FTZ.RN.STRONG.GPU desc[UR10][R20.64], R23 ;  /* 0x00000017140079a6 */ /* 0x0001e2000c12f30a */
[----:B------:R-:W-:Y:S05]  /*3230*/  @P0 EXIT ;  /* 0x000000000000094d */ /* 0x000fea0003800000 */
[----:B------:R-:W1:Y:S01]  /*3240*/  LDCU.64 UR4, c[0x0][0x390] ;  /* 0x00007200ff0477ac */ /* 0x000e620008000a00 */
[C---:B------:R-:W-:Y:S01]  /*3250*/  FFMA R16, R4.reuse, R19, R11 ;  /* 0x0000001304107223 */ /* 0x040fe2000000000b */
[-C--:B------:R-:W-:Y:S01]  /*3260*/  FFMA R4, R4, R8.reuse, R33 ;  /* 0x0000000804047223 */ /* 0x080fe20000000021 */
[----:B------:R-:W-:Y:S02]  /*3270*/  IADD3 R31, P0, PT, R31, UR6, RZ ;  /* 0x000000061f1f7c10 */ /* 0x000fe4000ff1e0ff */
[C---:B------:R-:W-:Y:S01]  /*3280*/  FFMA R5, R3.reuse, R8, R16 ;  /* 0x0000000803057223 */ /* 0x040fe20000000010 */
[-C--:B------:R-:W-:Y:S01]  /*3290*/  FFMA R3, R3, R9.reuse, R4 ;  /* 0x0000000903037223 */ /* 0x080fe20000000004 */
[----:B------:R-:W-:Y:S02]  /*32a0*/  IADD3.X R4, PT, PT, RZ, RZ, RZ, P0, !PT ;  /* 0x000000ffff047210 */ /* 0x000fe400007fe4ff */
[C---:B------:R-:W-:Y:S01]  /*32b0*/  FFMA R5, R2.reuse, R9, R5 ;  /* 0x0000000902057223 */ /* 0x040fe20000000005 */
[----:B------:R-:W-:-:S03]  /*32c0*/  FFMA R2, R2, R10, R3 ;  /* 0x0000000a02027223 */ /* 0x000fc60000000003 */
[C---:B------:R-:W-:Y:S01]  /*32d0*/  FFMA R12, R0.reuse, R12, R5 ;  /* 0x0000000c000c7223 */ /* 0x040fe20000000005 */
[----:B------:R-:W-:-:S03]  /*32e0*/  FFMA R3, R0, R13, R2 ;  /* 0x0000000d00037223 */ /* 0x000fc60000000002 */
[----:B------:R-:W-:Y:S01]  /*32f0*/  FFMA R13, R7, R13, R12 ;  /* 0x0000000d070d7223 */ /* 0x000fe2000000000c */
[----:B-1----:R-:W-:Y:S01]  /*3300*/  LEA R2, P0, R31, UR4, 0x2 ;  /* 0x000000041f027c11 */ /* 0x002fe2000f8010ff */
[-C--:B------:R-:W-:Y:S02]  /*3310*/  FFMA R0, R7, R14.reuse, R3 ;  /* 0x0000000e07007223 */ /* 0x080fe40000000003 */
[C---:B------:R-:W-:Y:S01]  /*3320*/  FFMA R13, R6.reuse, R14, R13 ;  /* 0x0000000e060d7223 */ /* 0x040fe2000000000d */
[----:B------:R-:W-:Y:S01]  /*3330*/  LEA.HI.X R3, R31, UR5, R4, 0x2, P0 ;  /* 0x000000051f037c11 */ /* 0x000fe200080f1404 */
[----:B------:R-:W-:-:S04]  /*3340*/  FFMA R15, R6, R15, R0 ;  /* 0x0000000f060f7223 */ /* 0x000fc80000000000 */
[----:B------:R-:W-:Y:S04]  /*3350*/  REDG.E.ADD.F32.FTZ.RN.STRONG.GPU desc[UR10][R2.64+0x4], R13 ;  /* 0x0000040d020079a6 */ /* 0x000fe8000c12f30a */
[----:B------:R-:W-:Y:S01]  /*3360*/  REDG.E.ADD.F32.FTZ.RN.STRONG.GPU desc[UR10][R2.64+0x8], R15 ;  /* 0x0000080f020079a6 */ /* 0x000fe2000c12f30a */
[----:B------:R-:W-:Y:S05]  /*3370*/  EXIT ;  /* 0x000000000000794d */ /* 0x000fea0003800000 */
.L_x_10:
[----:B------:R-:W-:-:S00]  /*3380*/  BRA `(.L_x_10) ;  /* 0xfffffffc00fc7947 */ /* 0x000fc0000383ffff */
[----:B------:R-:W-:-:S00]  /*3390*/  NOP ;  /* 0x0000000000007918 */ /* 0x000fc00000000000 */
        /* <DEDUP_REMOVED lines=14> */
.L_x_145:


//--------------------- .text._Z9transformPfS_    --------------------------
	.section	.text._Z9transformPfS_,"ax",@progbits
	.align	128
        .global         _Z9transformPfS_
        .type           _Z9transformPfS_,@function
        .size           _Z9transformPfS_,(.L_x_146 - _Z9transformPfS_)
        .other          _Z9transformPfS_,@"STO_CUDA_ENTRY STV_DEFAULT"
_Z9transformPfS_:
.text._Z9transformPfS_:
[----:B------:R-:W-:Y:S01]  /*0000*/  LDC R1, c[0x0][0x37c] ;  /* 0x0000df00ff017b82 */ /* 0x000fe20000000800 */
[----:B------:R-:W0:Y:S07]  /*0010*/  S2R R0, SR_TID.X ;  /* 0x0000000000007919 */ /* 0x000e2e0000002100 */
[----:B------:R-:W0:Y:S08]  /*0020*/  S2UR UR4, SR_CTAID.X ;  /* 0x00000000000479c3 */ /* 0x000e300000002500 */
[----:B------:R-:W0:Y:S02]  /*0030*/  LDC R3, c[0x0][0x360] ;  /* 0x0000d800ff037b82 */ /* 0x000e240000000800 */
[----:B0-----:R-:W-:-:S05]  /*0040*/  IMAD R0, R3, UR4, R0 ;  /* 0x0000000403007c24 */ /* 0x001fca000f8e0200 */
[----:B------:R-:W-:-:S13]  /*0050*/  ISETP.GT.U32.AND P0, PT, R0, 0xc3f, PT ;  /* 0x00000c3f0000780c */ /* 0x000fda0003f04070 */
[----:B------:R-:W-:Y:S05]  /*0060*/  @P0 EXIT ;  /* 0x000000000000094d */ /* 0x000fea0003800000 */
[----:B------:R-:W0:Y:S01]  /*0070*/  LDCU UR4, c[0x0][0x370] ;  /* 0x00006e00ff0477ac */ /* 0x000e220008000800 */
[----:B------:R-:W1:Y:S01]  /*0080*/  LDCU.64 UR6, c[0x0][0x358] ;  /* 0x00006b00ff0677ac */ /* 0x000e620008000a00 */
[----:B0-----:R-:W-:-:S07]  /*0090*/  IMAD R3, R3, UR4, RZ ;  /* 0x0000000403037c24 */ /* 0x001fce000f8e02ff */
.L_x_17:
[----:B0-----:R-:W-:Y:S01]  /*00a0*/  LOP3.LUT R6, R0, 0xffff, RZ, 0xc0, !PT ;  /* 0x0000ffff00067812 */ /* 0x001fe200078ec0ff */
[----:B------:R-:W0:Y:S04]  /*00b0*/  LDC.64 R4, c[0x0][0x380] ;  /* 0x0000e000ff047b82 */ /* 0x000e280000000a00 */
[----:B------:R-:W-:-:S05]  /*00c0*/  IMAD R6, R6, 0x4e5f, RZ ;  /* 0x00004e5f06067824 */ /* 0x000fca00078e02ff */
[----:B------:R-:W-:-:S05]  /*00d0*/  SHF.R.U32.HI R6, RZ, 0x10, R6 ;  /* 0x00000010ff067819 */ /* 0x000fca0000011606 */
[----:B------:R-:W-:-:S05]  /*00e0*/  IMAD.MOV R7, RZ, RZ, -R6 ;  /* 0x000000ffff077224 */ /* 0x000fca00078e0a06 */
[----:B------:R-:W-:-:S05]  /*00f0*/  PRMT R7, R7, 0x7710, RZ ;  /* 0x0000771007077816 */ /* 0x000fca00000000ff */
[----:B------:R-:W-:Y:S02]  /*0100*/  IMAD.IADD R7, R7, 0x1, R0 ;  /* 0x0000000107077824 */ /* 0x000fe400078e0200 */
[----:B0-----:R-:W-:-:S03]  /*0110*/  IMAD.WIDE.U32 R4, R0, 0x4, R4 ;  /* 0x0000000400047825 */ /* 0x001fc600078e0004 */
[----:B------:R-:W-:Y:S02]  /*0120*/  LOP3.LUT R7, R7, 0xffff, RZ, 0xc0, !PT ;  /* 0x0000ffff07077812 */ /* 0x000fe400078ec0ff */
[----:B-1---5:R0:W5:Y:S01]  /*0130*/  LDG.E R2, desc[UR6][R4.64] ;  /* 0x0000000604027981 */ /* 0x022162000c1e1900 */
[----:B------:R-:W-:Y:S01]  /*0140*/  BSSY.RECONVERGENT B0, `(.L_x_11) ;  /* 0x000003c000007945 */ /* 0x000fe20003800200 */
[----:B------:R-:W-:-:S04]  /*0150*/  LEA.HI R6, R7, R6, RZ, 0x1f ;  /* 0x0000000607067211 */ /* 0x000fc800078ff8ff */
[----:B------:R-:W-:-:S04]  /*0160*/  LOP3.LUT R6, R6, 0xffff, RZ, 0xc0, !PT ;  /* 0x0000ffff06067812 */ /* 0x000fc800078ec0ff */
[----:B------:R-:W-:-:S04]  /*0170*/  SHF.R.U32.HI R6, RZ, 0x5, R6 ;  /* 0x00000005ff067819 */ /* 0x000fc80000011606 */
[----:B------:R-:W-:-:S05]  /*0180*/  PRMT R8, R6, 0x9910, RZ ;  /* 0x0000991006087816 */ /* 0x000fca00000000ff */
[----:B0-----:R-:W-:-:S04]  /*0190*/  IMAD R4, R8, 0x31, RZ ;  /* 0x0000003108047824 */ /* 0x001fc800078e02ff */
[----:B------:R-:W-:-:S05]  /*01a0*/  IMAD.MOV R4, RZ, RZ, -R4 ;  /* 0x000000ffff047224 */ /* 0x000fca00078e0a04 */
[----:B------:R-:W-:-:S05]  /*01b0*/  PRMT R5, R4, 0x7710, RZ ;  /* 0x0000771004057816 */ /* 0x000fca00000000ff */
[--C-:B------:R-:W-:Y:S02]  /*01c0*/  IMAD.IADD R4, R5, 0x1, R0.reuse ;  /* 0x0000000105047824 */ /* 0x100fe400078e0200 */
[----:B------:R-:W-:-:S03]  /*01d0*/  IMAD.IADD R0, R3, 0x1, R0 ;  /* 0x0000000103007824 */ /* 0x000fc600078e0200 */
[C---:B------:R-:W-:Y:S02]  /*01e0*/  PRMT R5, R4.reuse, 0x9910, RZ ;  /* 0x0000991004057816 */ /* 0x040fe400000000ff */
[----:B------:R-:W-:Y:S02]  /*01f0*/  LOP3.LUT R10, R4, 0xffff, RZ, 0xc0, !PT ;  /* 0x0000ffff040a7812 */ /* 0x000fe400078ec0ff */
[----:B------:R-:W-:Y:S01]  /*0200*/  ISETP.GE.U32.AND P0, PT, R0, 0xc40, PT ;  /* 0x00000c400000780c */ /* 0x000fe20003f06070 */
[----:B------:R-:W-:Y:S01]  /*0210*/  IMAD R5, R5, 0x25, RZ ;  /* 0x0000002505057824 */ /* 0x000fe200078e02ff */
[C---:B------:R-:W-:Y:S01]  /*0220*/  ISETP.GT.U32.AND P1, PT, R10.reuse, 0x1b, PT ;  /* 0x0000001b0a00780c */ /* 0x040fe20003f24070 */
[----:B------:R-:W-:-:S03]  /*0230*/  IMAD.HI.U32 R9, R10, 0x24924925, RZ ;  /* 0x249249250a097827 */ /* 0x000fc600078e00ff */
[----:B------:R-:W-:Y:S02]  /*0240*/  LOP3.LUT R5, R5, 0xffff, RZ, 0xc0, !PT ;  /* 0x0000ffff05057812 */ /* 0x000fe400078ec0ff */
[----:B------:R-:W-:Y:S02]  /*0250*/  SEL R10, RZ, 0x1, !P1 ;  /* 0x00000001ff0a7807 */ /* 0x000fe40004800000 */
[----:B------:R-:W-:-:S04]  /*0260*/  SHF.R.U32.HI R5, RZ, 0x8, R5 ;  /* 0x00000008ff057819 */ /* 0x000fc80000011605 */
[C---:B------:R-:W-:Y:S01]  /*0270*/  PRMT R6, R5.reuse, 0x9910, RZ ;  /* 0x0000991005067816 */ /* 0x040fe200000000ff */
[----:B------:R-:W-:-:S04]  /*0280*/  VIADD R5, R5, 0x1 ;  /* 0x0000000105057836 */ /* 0x000fc80000000000 */
[----:B------:R-:W-:Y:S01]  /*0290*/  IMAD R6, R6, 0x7, RZ ;  /* 0x0000000706067824 */ /* 0x000fe200078e02ff */
[----:B------:R-:W-:-:S03]  /*02a0*/  LOP3.LUT R14, R5, 0xff, RZ, 0xc0, !PT ;  /* 0x000000ff050e7812 */ /* 0x000fc600078ec0ff */
[----:B------:R-:W-:-:S05]  /*02b0*/  IMAD.MOV R6, RZ, RZ, -R6 ;  /* 0x000000ffff067224 */ /* 0x000fca00078e0a06 */
[----:B------:R-:W-:-:S04]  /*02c0*/  PRMT R7, R6, 0x7710, RZ ;  /* 0x0000771006077816 */ /* 0x000fc800000000ff */
[----:B------:R-:W-:-:S04]  /*02d0*/  IADD3 R6, PT, PT, R4, 0x1, R7 ;  /* 0x0000000104067810 */ /* 0x000fc80007ffe007 */
[C---:B------:R-:W-:Y:S02]  /*02e0*/  LOP3.LUT R7, R6.reuse, 0xff, RZ, 0xc0, !PT ;  /* 0x000000ff06077812 */ /* 0x040fe400078ec0ff */
[----:B------:R-:W-:-:S03]  /*02f0*/  LOP3.LUT R13, R6, 0xff, RZ, 0xc0, !PT ;  /* 0x000000ff060d7812 */ /* 0x000fc600078ec0ff */
[----:B------:R-:W-:-:S05]  /*0300*/  IMAD R7, R7, 0x56, RZ ;  /* 0x0000005607077824 */ /* 0x000fca00078e02ff */
[----:B------:R-:W-:Y:S01]  /*0310*/  SHF.R.U32.HI R4, RZ, 0x8, R7 ;  /* 0x00000008ff047819 */ /* 0x000fe20000011607 */
[----:B------:R-:W-:-:S04]  /*0320*/  IMAD R7, R8, 0xd2, RZ ;  /* 0x000000d208077824 */ /* 0x000fc800078e02ff */
[C---:B------:R-:W-:Y:S01]  /*0330*/  IMAD.SHL.U32 R8, R4.reuse, 0x20, RZ ;  /* 0x0000002004087824 */ /* 0x040fe200078e00ff */
[----:B------:R-:W-:Y:S01]  /*0340*/  LOP3.LUT R7, R7, 0xffff, RZ, 0xc0, !PT ;  /* 0x0000ffff07077812 */ /* 0x000fe200078ec0ff */
[----:B------:R-:W-:Y:S02]  /*0350*/  IMAD R16, R4, 0x3, RZ ;  /* 0x0000000304107824 */ /* 0x000fe400078e02ff */
[----:B------:R-:W-:-:S05]  /*0360*/  IMAD R8, R9, 0x5, R8 ;  /* 0x0000000509087824 */ /* 0x000fca00078e0208 */
[----:B------:R-:W-:-:S07]  /*0370*/  IADD3 R15, PT, PT, R13, R8, R7 ;  /* 0x000000080d0f7210 */ /* 0x000fce0007ffe007 */
.L_x_16:
[----:B------:R-:W-:-:S05]  /*0380*/  HFMA2 R5, -RZ, RZ, 0, 2.98023223876953125e-07 ;  /* 0x00000005ff057431 */ /* 0x000fca00000001ff */
[----:B------:R-:W-:-:S05]  /*0390*/  IMAD R5, R10, R5, 0x7 ;  /* 0x000000070a057424 */ /* 0x000fca00078e0205 */
[----:B------:R-:W-:-:S13]  /*03a0*/  ISETP.GT.U32.AND P1, PT, R5, R14, PT ;  /* 0x0000000e0500720c */ /* 0x000fda0003f24070 */
[----:B01----:R-:W-:Y:S05]  /*03b0*/  @!P1 BRA `(.L_x_12) ;  /* 0x0000000000509947 */ /* 0x003fea0003800000 */
[----:B------:R-:W0:Y:S01]  /*03c0*/  LDC.64 R6, c[0x0][0x388] ;  /* 0x0000e200ff067b82 */ /* 0x000e220000000a00 */
[----:B------:R-:W-:Y:S01]  /*03d0*/  BSSY.RECONVERGENT B1, `(.L_x_13) ;  /* 0x000000f000017945 */ /* 0x000fe20003800200 */
[----:B------:R-:W-:Y:S02]  /*03e0*/  IMAD R5, R10, 0x50, R15 ;  /* 0x000000500a057824 */ /* 0x000fe400078e020f */
[----:B------:R-:W-:Y:S02]  /*03f0*/  IMAD.MOV.U32 R11, RZ, RZ, R16 ;  /* 0x000000ffff0b7224 */ /* 0x000fe400078e0010 */
[----:B------:R-:W-:-:S07]  /*0400*/  IMAD.MOV.U32 R12, RZ, RZ, R4 ;  /* 0x000000ffff0c7224 */ /* 0x000fce00078e0004 */
.L_x_15:
[----:B-1----:R-:W-:-:S05]  /*0410*/  VIADD R8, R11, 0x5 ;  /* 0x000000050b087836 */ /* 0x002fca0000000000 */
[----:B------:R-:W-:-:S13]  /*0420*/  ISETP.GT.U32.AND P1, PT, R8, R13, PT ;  /* 0x0000000d0800720c */ /* 0x000fda0003f24070 */
[----:B------:R-:W-:Y:S05]  /*0430*/  @!P1 BRA `(.L_x_14) ;  /* 0x0000000000209947 */ /* 0x000fea0003800000 */
[----:B------:R-:W-:Y:S01]  /*0440*/  VIADD R9, R5, 0x5 ;  /* 0x0000000505097836 */ /* 0x000fe20000000000 */
[C---:B------:R-:W-:Y:S01]  /*0450*/  ISETP.GT.AND P1, PT, R12.reuse, RZ, PT ;  /* 0x000000ff0c00720c */ /* 0x040fe20003f24270 */
[----:B------:R-:W-:Y:S01]  /*0460*/  VIADD R12, R12, 0xffffffff ;  /* 0xffffffff0c0c7836 */ /* 0x000fe20000000000 */
[----:B------:R-:W-:Y:S01]  /*0470*/  IADD3 R11, PT, PT, R11, -0x3, RZ ;  /* 0xfffffffd0b0b7810 */ /* 0x000fe20007ffe0ff */
[----:B0-----:R-:W-:-:S04]  /*0480*/  IMAD.WIDE.U32 R8, R9, 0x4, R6 ;  /* 0x0000000409087825 */ /* 0x001fc800078e0006 */
[----:B------:R-:W-:Y:S01]  /*0490*/  VIADD R5, R5, 0xffffffe0 ;  /* 0xffffffe005057836 */ /* 0x000fe20000000000 */
[----:B-----5:R1:W-:Y:S05]  /*04a0*/  STG.E desc[UR6][R8.64], R2 ;  /* 0x0000000208007986 */ /* 0x0203ea000c101906 */
[----:B------:R-:W-:Y:S05]  /*04b0*/  @P1 BRA `(.L_x_15) ;  /* 0xfffffffc00d41947 */ /* 0x000fea000383ffff */
.L_x_14:
[----:B------:R-:W-:Y:S05]  /*04c0*/  BSYNC.RECONVERGENT B1 ;  /* 0x0000000000017941 */ /* 0x000fea0003800200 */
.L_x_13:
[C---:B------:R-:W-:Y:S01]  /*04d0*/  ISETP.GT.AND P1, PT, R10.reuse, RZ, PT ;  /* 0x000000ff0a00720c */ /* 0x040fe20003f24270 */
[----:B------:R-:W-:-:S12]  /*04e0*/  VIADD R10, R10, 0xffffffff ;  /* 0xffffffff0a0a7836 */ /* 0x000fd80000000000 */
[----:B------:R-:W-:Y:S05]  /*04f0*/  @P1 BRA `(.L_x_16) ;  /* 0xfffffffc00a01947 */ /* 0x000fea000383ffff */
.L_x_12:
[----:B------:R-:W-:Y:S05]  /*0500*/  BSYNC.RECONVERGENT B0 ;  /* 0x0000000000007941 */ /* 0x000fea0003800200 */
.L_x_11:
[----:B------:R-:W-:Y:S05]  /*0510*/  @!P0 BRA `(.L_x_17) ;  /* 0xfffffff800e08947 */ /* 0x000fea000383ffff */
[----:B------:R-:W-:Y:S05]  /*0520*/  EXIT ;  /* 0x000000000000794d */ /* 0x000fea0003800000 */
.L_x_18:
        /* <DEDUP_REMOVED lines=13> */
.L_x_146:


//--------------------- .text.default_function_kernel0 --------------------------
	.section	.text.default_function_kernel0,"ax",@progbits
	.align	128
        .global         default_function_kernel0
        .type           default_function_kernel0,@function
        .size           default_function_kernel0,(.L_x_147 - default_function_kernel0)
        .other          default_function_kernel0,@"STO_CUDA_ENTRY STV_DEFAULT"
default_function_kernel0:
.text.default_function_kernel0:
[----:B------:R-:W-:Y:S01]  /*0000*/  LDC R1, c[0x0][0x37c] ;  /* 0x0000df00ff017b82 */ /* 0x000fe20000000800 */
[----:B------:R-:W0:Y:S01]  /*0010*/  S2R R41, SR_TID.Y ;  /* 0x0000000000297919 */ /* 0x000e220000002200 */
[----:B------:R-:W-:Y:S01]  /*0020*/  MOV R45, 0x400 ;  /* 0x00000400002d7802 */ /* 0x000fe20000000f00 */
[----:B------:R-:W1:Y:S01]  /*0030*/  LDCU.64 UR6, c[0x0][0x358] ;  /* 0x00006b00ff0677ac */ /* 0x000e620008000a00 */
[----:B------:R-:W-:Y:S01]  /*0040*/  BSSY.RECONVERGENT B0, `(.L_x_19) ;  /* 0x0000024000007945 */ /* 0x000fe20003800200 */
[----:B------:R-:W0:Y:S01]  /*0050*/  S2R R42, SR_TID.X ;  /* 0x00000000002a7919 */ /* 0x000e220000002100 */
[----:B------:R-:W-:Y:S01]  /*0060*/  HFMA2 R7, -RZ, RZ, 0, 0 ;  /* 0x00000000ff077431 */ /* 0x000fe200000001ff */
[----:B------:R-:W2:Y:S01]  /*0070*/  S2R R44, SR_CgaCtaId ;  /* 0x00000000002c7919 */ /* 0x000ea20000008800 */
[----:B------:R-:W3:Y:S01]  /*0080*/  S2R R40, SR_TID.Z ;  /* 0x0000000000287919 */ /* 0x000ee20000002300 */
[----:B0-----:R-:W-:-:S04]  /*0090*/  IMAD R3, R41, 0x7, R42 ;  /* 0x0000000729037824 */ /* 0x001fc800078e022a */
[----:B------:R-:W-:Y:S01]  /*00a0*/  IMAD R3, R3, 0x35, RZ ;  /* 0x0000003503037824 */ /* 0x000fe200078e02ff */
[----:B--2---:R-:W-:-:S03]  /*00b0*/  LEA R43, R44, R45, 0x18 ;  /* 0x0000002d2c2b7211 */ /* 0x004fc600078ec0ff */
[C---:B------:R-:W-:Y:S01]  /*00c0*/  IMAD.HI.U32 R8, R3.reuse, 0x3291620, RZ ;  /* 0x0329162003087827 */ /* 0x040fe200078e00ff */
[----:B------:R-:W-:-:S03]  /*00d0*/  IADD3 R2, PT, PT, R3, 0x1, RZ ;  /* 0x0000000103027810 */ /* 0x000fc60007ffe0ff */
[----:B------:R-:W-:Y:S02]  /*00e0*/  IMAD R5, R8, -0x51, R3 ;  /* 0xffffffaf08057824 */ /* 0x000fe400078e0203 */
[----:B------:R-:W-:-:S03]  /*00f0*/  IMAD.HI.U32 R11, R2, 0x3291620, RZ ;  /* 0x03291620020b7827 */ /* 0x000fc600078e00ff */
[----:B------:R-:W-:-:S04]  /*0100*/  IADD3 R0, PT, PT, R5, -0x9, RZ ;  /* 0xfffffff705007810 */ /* 0x000fc80007ffe0ff */
[----:B------:R-:W-:Y:S01]  /*0110*/  ISETP.GT.U32.AND P0, PT, R0, 0x3e, PT ;  /* 0x0000003e0000780c */ /* 0x000fe20003f04070 */
[----:B---3--:R-:W-:-:S04]  /*0120*/  IMAD R0, R40, 0xa20, R3 ;  /* 0x00000a2028007824 */ /* 0x008fc800078e0203 */
[----:B------:R-:W-:-:S08]  /*0130*/  IMAD R4, R0, 0x4, R43 ;  /* 0x0000000400047824 */ /* 0x000fd000078e022b */
[----:B-1----:R-:W-:Y:S05]  /*0140*/  @P0 BRA `(.L_x_20) ;  /* 0x00000000004c0947 */ /* 0x002fea0003800000 */
[----:B------:R-:W-:-:S04]  /*0150*/  IMAD.HI.U32 R6, R3, 0x1c71c71d, RZ ;  /* 0x1c71c71d03067827 */ /* 0x000fc800078e00ff */
[----:B------:R-:W-:-:S05]  /*0160*/  IMAD R9, R6, -0x9, R3 ;  /* 0xfffffff706097824 */ /* 0x000fca00078e0203 */
[----:B------:R-:W-:-:S04]  /*0170*/  IADD3 R6, PT, PT, R9, -0x1, RZ ;  /* 0xffffffff09067810 */ /* 0x000fc80007ffe0ff */
[----:B------:R-:W-:-:S13]  /*0180*/  ISETP.GT.U32.AND P0, PT, R6, 0x6, PT ;  /* 0x000000060600780c */ /* 0x000fda0003f04070 */
[----:B------:R-:W-:Y:S05]  /*0190*/  @P0 BRA `(.L_x_20) ;  /* 0x0000000000380947 */ /* 0x000fea0003800000 */
[----:B------:R-:W0:Y:S01]  /*01a0*/  S2R R10, SR_TID.Z ;  /* 0x00000000000a7919 */ /* 0x000e220000002300 */
[----:B------:R-:W-:Y:S01]  /*01b0*/  PRMT R5, R5, 0x9910, RZ ;  /* 0x0000991005057816 */ /* 0x000fe200000000ff */
[----:B------:R-:W1:Y:S04]  /*01c0*/  LDC.64 R6, c[0x0][0x380] ;  /* 0x0000e000ff067b82 */ /* 0x000e680000000a00 */
[----:B------:R-:W-:-:S05]  /*01d0*/  IMAD R5, R5, 0x39, RZ ;  /* 0x0000003905057824 */ /* 0x000fca00078e02ff */
[----:B------:R-:W-:-:S04]  /*01e0*/  LOP3.LUT R5, R5, 0xffff, RZ, 0xc0, !PT ;  /* 0x0000ffff05057812 */ /* 0x000fc800078ec0ff */
[----:B------:R-:W-:-:S04]  /*01f0*/  SHF.R.U32.HI R5, RZ, 0x9, R5 ;  /* 0x00000009ff057819 */ /* 0x000fc80000011605 */
[----:B------:R-:W-:-:S05]  /*0200*/  PRMT R5, R5, 0x9910, RZ ;  /* 0x0000991005057816 */ /* 0x000fca00000000ff */
[----:B------:R-:W-:-:S05]  /*0210*/  IMAD R5, R5, 0x7, RZ ;  /* 0x0000000705057824 */ /* 0x000fca00078e02ff */
[----:B------:R-:W-:Y:S01]  /*0220*/  LOP3.LUT R5, R5, 0xff, RZ, 0xc0, !PT ;  /* 0x000000ff05057812 */ /* 0x000fe200078ec0ff */
[----:B0-----:R-:W-:-:S04]  /*0230*/  IMAD R9, R10, 0x620, R9 ;  /* 0x000006200a097824 */ /* 0x001fc800078e0209 */
[----:B------:R-:W-:-:S05]  /*0240*/  IMAD R8, R8, 0x31, R9 ;  /* 0x0000003108087824 */ /* 0x000fca00078e0209 */
[----:B------:R-:W-:-:S05]  /*0250*/  IADD3 R5, PT, PT, R8, -0x8, R5 ;  /* 0xfffffff808057810 */ /* 0x000fca0007ffe005 */
[----:B-1----:R-:W-:-:S06]  /*0260*/  IMAD.WIDE.U32 R6, R5, 0x4, R6 ;  /* 0x0000000405067825 */ /* 0x002fcc00078e0006 */
[----:B------:R0:W5:Y:S02]  /*0270*/  LDG.E.CONSTANT R7, desc[UR6][R6.64] ;  /* 0x0000000606077981 */ /* 0x000164000c1e9900 */
.L_x_20:
[----:B------:R-:W-:Y:S05]  /*0280*/  BSYNC.RECONVERGENT B0 ;  /* 0x0000000000007941 */ /* 0x000fea0003800200 */
.L_x_19:
[----:B0-----:R-:W-:Y:S01]  /*0290*/  IMAD R6, R11, -0x51, R2 ;  /* 0xffffffaf0b067824 */ /* 0x001fe200078e0202 */
[----:B-----5:R0:W-:Y:S01]  /*02a0*/  STS [R4], R7 ;  /* 0x0000000704007388 */ /* 0x0201e20000000800 */
[----:B------:R-:W-:Y:S01]  /*02b0*/  BSSY.RECONVERGENT B0, `(.L_x_21) ;  /* 0x0000019000007945 */ /* 0x000fe20003800200 */
[----:B------:R-:W-:Y:S01]  /*02c0*/  MOV R9, RZ ;  /* 0x000000ff00097202 */ /* 0x000fe20000000f00 */
[----:B------:R-:W-:-:S05]  /*02d0*/  VIADD R5, R6, 0xfffffff7 ;  /* 0xfffffff706057836 */ /* 0x000fca0000000000 */
[----:B------:R-:W-:Y:S02]  /*02e0*/  ISETP.GT.U32.AND P0, PT, R5, 0x3e, PT ;  /* 0x0000003e0500780c */ /* 0x000fe40003f04070 */
[----:B------:R-:W-:-:S05]  /*02f0*/  IADD3 R5, PT, PT, R3, 0x2, RZ ;  /* 0x0000000203057810 */ /* 0x000fca0007ffe0ff */
[----:B------:R-:W-:-:S06]  /*0300*/  IMAD.HI.U32 R12, R5, 0x3291620, RZ ;  /* 0x03291620050c7827 */ /* 0x000fcc00078e00ff */
[----:B0-----:R-:W-:Y:S05]  /*0310*/  @P0 BRA `(.L_x_22) ;  /* 0x0000000000480947 */ /* 0x001fea0003800000 */
[----:B------:R-:W-:-:S04]  /*0320*/  IMAD.HI.U32 R7, R2, 0x1c71c71d, RZ ;  /* 0x1c71c71d02077827 */ /* 0x000fc800078e00ff */
[----:B------:R-:W-:-:S04]  /*0330*/  IMAD R13, R7, -0x9, R2 ;  /* 0xfffffff7070d7824 */ /* 0x000fc800078e0202 */
[----:B------:R-:W-:-:S05]  /*0340*/  VIADD R7, R13, 0xffffffff ;  /* 0xffffffff0d077836 */ /* 0x000fca0000000000 */
[----:B------:R-:W-:-:S13]  /*0350*/  ISETP.GT.U32.AND P0, PT, R7, 0x6, PT ;  /* 0x000000060700780c */ /* 0x000fda0003f04070 */
[----:B------:R-:W-:Y:S05]  /*0360*/  @P0 BRA `(.L_x_22) ;  /* 0x0000000000340947 */ /* 0x000fea0003800000 */
[----:B------:R-:W-:Y:S01]  /*0370*/  PRMT R6, R6, 0x9910, RZ ;  /* 0x0000991006067816 */ /* 0x000fe200000000ff */
[----:B------:R-:W-:-:S04]  /*0380*/  IMAD R10, R40, 0x620, R13 ;  /* 0x00000620280a7824 */ /* 0x000fc800078e020d */
[----:B------:R-:W-:Y:S02]  /*0390*/  IMAD R6, R6, 0x39, RZ ;  /* 0x0000003906067824 */ /* 0x000fe400078e02ff */
[----:B------:R-:W-:-:S03]  /*03a0*/  IMAD R11, R11, 0x31, R10 ;  /* 0x000000310b0b7824 */ /* 0x000fc600078e020a */
[----:B------:R-:W-:-:S04]  /*03b0*/  LOP3.LUT R6, R6, 0xffff, RZ, 0xc0, !PT ;  /* 0x0000ffff06067812 */ /* 0x000fc800078ec0ff */
[----:B------:R-:W-:Y:S02]  /*03c0*/  SHF.R.U32.HI R8, RZ, 0x9, R6 ;  /* 0x00000009ff087819 */ /* 0x000fe40000011606 */
[----:B------:R-:W0:Y:S02]  /*03d0*/  LDC.64 R6, c[0x0][0x380] ;  /* 0x0000e000ff067b82 */ /* 0x000e240000000a00 */
[----:B------:R-:W-:-:S05]  /*03e0*/  PRMT R8, R8, 0x9910, RZ ;  /* 0x0000991008087816 */ /* 0x000fca00000000ff */
[----:B------:R-:W-:-:S05]  /*03f0*/  IMAD R8, R8, 0x7, RZ ;  /* 0x0000000708087824 */ /* 0x000fca00078e02ff */
[----:B------:R-:W-:-:S04]  /*0400*/  LOP3.LUT R8, R8, 0xff, RZ, 0xc0, !PT ;  /* 0x000000ff08087812 */ /* 0x000fc800078ec0ff */
[----:B------:R-:W-:-:S05]  /*0410*/  IADD3 R11, PT, PT, R11, -0x8, R8 ;  /* 0xfffffff80b0b7810 */ /* 0x000fca0007ffe008 */
[----:B0-----:R-:W-:-:S05]  /*0420*/  IMAD.WIDE.U32 R6, R11, 0x4, R6 ;  /* 0x000000040b067825 */ /* 0x001fca00078e0006 */
[----:B------:R0:W5:Y:S02]  /*0430*/  LDG.E.CONSTANT R9, desc[UR6][R6.64] ;  /* 0x0000000606097981 */ /* 0x000164000c1e9900 */
.L_x_22:
[----:B------:R-:W-:Y:S05]  /*0440*/  BSYNC.RECONVERGENT B0 ;  /* 0x0000000000007941 */ /* 0x000fea0003800200 */
.L_x_21:
[----:B0-----:R-:W-:Y:S01]  /*0450*/  IMAD R7, R12, -0x51, R5 ;  /* 0xffffffaf0c077824 */ /* 0x001fe200078e0205 */
[----:B-----5:R0:W-:Y:S01]  /*0460*/  STS [R4+0x4], R9 ;  /* 0x0000040904007388 */ /* 0x0201e20000000800 */
[----:B------:R-:W-:Y:S01]  /*0470*/  BSSY.RECONVERGENT B0, `(.L_x_23) ;  /* 0x0000019000007945 */ /* 0x000fe20003800200 */
[----:B------:R-:W-:Y:S02]  /*0480*/  IMAD.MOV.U32 R11, RZ, RZ, RZ ;  /* 0x000000ffff0b7224 */ /* 0x000fe400078e00ff */
[----:B------:R-:W-:-:S04]  /*0490*/  IADD3 R6, PT, PT, R7, -0x9, RZ ;  /* 0xfffffff707067810 */ /* 0x000fc80007ffe0ff */
[----:B------:R-:W-:Y:S02]  /*04a0*/  ISETP.GT.U32.AND P0, PT, R6, 0x3e, PT ;  /* 0x0000003e0600780c */ /* 0x000fe40003f04070 */
[----:B------:R-:W-:-:S05]  /*04b0*/  IADD3 R6, PT, PT, R3, 0x3, RZ ;  /* 0x0000000303067810 */ /* 0x000fca0007ffe0ff */
[----:B------:R-:W-:-:S06]  /*04c0*/  IMAD.HI.U32 R15, R6, 0x3291620, RZ ;  /* 0x03291620060f7827 */ /* 0x000fcc00078e00ff */
[----:B0-----:R-:W-:Y:S05]  /*04d0*/  @P0 BRA `(.L_x_24) ;  /* 0x0000000000480947 */ /* 0x001fea0003800000 */
[----:B------:R-:W-:-:S04]  /*04e0*/  IMAD.HI.U32 R8, R5, 0x1c71c71d, RZ ;  /* 0x1c71c71d05087827 */ /* 0x000fc800078e00ff */
[----:B------:R-:W-:-:S05]  /*04f0*/  IMAD R13, R8, -0x9, R5 ;  /* 0xfffffff7080d7824 */ /* 0x000fca00078e0205 */
[----:B------:R-:W-:-:S04]  /*0500*/  IADD3 R8, PT, PT, R13, -0x1, RZ ;  /* 0xffffffff0d087810 */ /* 0x000fc80007ffe0ff */
[----:B------:R-:W-:-:S13]  /*0510*/  ISETP.GT.U32.AND P0, PT, R8, 0x6, PT ;  /* 0x000000060800780c */ /* 0x000fda0003f04070 */
[----:B------:R-:W-:Y:S05]  /*0520*/  @P0 BRA `(.L_x_24) ;  /* 0x0000000000340947 */ /* 0x000fea0003800000 */
[----:B------:R-:W-:Y:S01]  /*0530*/  PRMT R7, R7, 0x9910, RZ ;  /* 0x0000991007077816 */ /* 0x000fe200000000ff */
[----:B------:R-:W0:Y:S01]  /*0540*/  LDC.64 R8, c[0x0][0x380] ;  /* 0x0000e000ff087b82 */ /* 0x000e220000000a00 */
[----:B------:R-:W-:-:S03]  /*0550*/  IMAD R13, R40, 0x620, R13 ;  /* 0x00000620280d7824 */ /* 0x000fc600078e020d */
[----:B------:R-:W-:Y:S02]  /*0560*/  IMAD R7, R7, 0x39, RZ ;  /* 0x0000003907077824 */ /* 0x000fe400078e02ff */
[----:B------:R-:W-:-:S03]  /*0570*/  IMAD R12, R12, 0x31, R13 ;  /* 0x000000310c0c7824 */ /* 0x000fc600078e020d */
[----:B------:R-:W-:-:S04]  /*0580*/  LOP3.LUT R7, R7, 0xffff, RZ, 0xc0, !PT ;  /* 0x0000ffff07077812 */ /* 0x000fc800078ec0ff */
[----:B------:R-:W-:-:S04]  /*0590*/  SHF.R.U32.HI R7, RZ, 0x9, R7 ;  /* 0x00000009ff077819 */ /* 0x000fc80000011607 */
[----:B------:R-:W-:-:S05]  /*05a0*/  PRMT R7, R7, 0x9910, RZ ;  /* 0x0000991007077816 */ /* 0x000fca00000000ff */
[----:B------:R-:W-:-:S05]  /*05b0*/  IMAD R7, R7, 0x7, RZ ;  /* 0x0000000707077824 */ /* 0x000fca00078e02ff */
[----:B------:R-:W-:-:S04]  /*05c0*/  LOP3.LUT R7, R7, 0xff, RZ, 0xc0, !PT ;  /* 0x000000ff07077812 */ /* 0x000fc800078ec0ff */
[----:B------:R-:W-:-:S05]  /*05d0*/  IADD3 R7, PT, PT, R12, -0x8, R7 ;  /* 0xfffffff80c077810 */ /* 0x000fca0007ffe007 */
[----:B0-----:R-:W-:-:S05]  /*05e0*/  IMAD.WIDE.U32 R8, R7, 0x4, R8 ;  /* 0x0000000407087825 */ /* 0x001fca00078e0008 */
[----:B------:R0:W5:Y:S02]  /*05f0*/  LDG.E.CONSTANT R11, desc[UR6][R8.64] ;  /* 0x00000006080b7981 */ /* 0x000164000c1e9900 */
.L_x_24:
[----:B------:R-:W-:Y:S05]  /*0600*/  BSYNC.RECONVERGENT B0 ;  /* 0x0000000000007941 */ /* 0x000fea0003800200 */
.L_x_23:
[----:B0-----:R-:W-:Y:S01]  /*0610*/  IMAD R8, R15, -0x51, R6 ;  /* 0xffffffaf0f087824 */ /* 0x001fe200078e0206 */
[----:B-----5:R0:W-:Y:S01]  /*0620*/  STS [R4+0x8], R11 ;  /* 0x0000080b04007388 */ /* 0x0201e20000000800 */
[----:B------:R-:W-:Y:S01]  /*0630*/  BSSY.RECONVERGENT B0, `(.L_x_25) ;  /* 0x0000019000007945 */ /* 0x000fe20003800200 */
[----:B------:R-:W-:Y:S02]  /*0640*/  HFMA2 R9, -RZ, RZ, 0, 0 ;  /* 0x00000000ff097431 */ /* 0x000fe400000001ff */
[----:B------:R-:W-:-:S04]  /*0650*/  IADD3 R7, PT, PT, R8, -0x9, RZ ;  /* 0xfffffff708077810 */ /* 0x000fc80007ffe0ff */
[----:B------:R-:W-:Y:S01]  /*0660*/  ISETP.GT.U32.AND P0, PT, R7, 0x3e, PT ;  /* 0x0000003e0700780c */ /* 0x000fe20003f04070 */
[----:B------:R-:W-:-:S04]  /*0670*/  VIADD R7, R3, 0x4 ;  /* 0x0000000403077836 */ /* 0x000fc80000000000 */
[----:B------:R-:W-:-:S08]  /*0680*/  IMAD.HI.U32 R14, R7, 0x3291620, RZ ;  /* 0x03291620070e7827 */ /* 0x000fd000078e00ff */
[----:B0-----:R-:W-:Y:S05]  /*0690*/  @P0 BRA `(.L_x_26) ;  /* 0x0000000000480947 */ /* 0x001fea0003800000 */
[----:B------:R-:W-:-:S04]  /*06a0*/  IMAD.HI.U32 R11, R6, 0x1c71c71d, RZ ;  /* 0x1c71c71d060b7827 */ /* 0x000fc800078e00ff */
[----:B------:R-:W-:-:S05]  /*06b0*/  IMAD R11, R11, -0x9, R6 ;  /* 0xfffffff70b0b7824 */ /* 0x000fca00078e0206 */
[----:B------:R-:W-:-:S04]  /*06c0*/  IADD3 R10, PT, PT, R11, -0x1, RZ ;  /* 0xffffffff0b0a7810 */ /* 0x000fc80007ffe0ff */
        /* <DEDUP_REMOVED lines=13> */
[----:B0-----:R-:W-:-:S06]  /*07a0*/  IMAD.WIDE.U32 R8, R15, 0x4, R8 ;  /* 0x000000040f087825 */ /* 0x001fcc00078e0008 */
[----:B------:R0:W5:Y:S02]  /*07b0*/  LDG.E.CONSTANT R9, desc[UR6][R8.64] ;  /* 0x0000000608097981 */ /* 0x000164000c1e9900 */
.L_x_26:
[----:B------:R-:W-:Y:S05]  /*07c0*/  BSYNC.RECONVERGENT B0 ;  /* 0x0000000000007941 */ /* 0x000fea0003800200 */
.L_x_25:
[----:B------:R-:W-:Y:S01]  /*07d0*/  IMAD R10, R14, -0x51, R7 ;  /* 0xffffffaf0e0a7824 */ /* 0x000fe200078e0207 */
[----:B-----5:R1:W-:Y:S01]  /*07e0*/  STS [R4+0xc], R9 ;  /* 0x00000c0904007388 */ /* 0x0203e20000000800 */
[----:B------:R-:W-:Y:S01]  /*07f0*/  BSSY.RECONVERGENT B0, `(.L_x_27) ;  /* 0x0000019000007945 */ /* 0x000fe20003800200 */
[----:B------:R-:W-:Y:S01]  /*0800*/  MOV R11, RZ ;  /* 0x000000ff000b7202 */ /* 0x000fe20000000f00 */
[----:B0-----:R-:W-:-:S05]  /*0810*/  VIADD R8, R10, 0xfffffff7 ;  /* 0xfffffff70a087836 */ /* 0x001fca0000000000 */
[----:B------:R-:W-:Y:S02]  /*0820*/  ISETP.GT.U32.AND P0, PT, R8, 0x3e, PT ;  /* 0x0000003e0800780c */ /* 0x000fe40003f04070 */
[----:B------:R-:W-:-:S05]  /*0830*/  IADD3 R8, PT, PT, R3, 0x5, RZ ;  /* 0x0000000503087810 */ /* 0x000fca0007ffe0ff */
[----:B------:R-:W-:-:S06]  /*0840*/  IMAD.HI.U32 R15, R8, 0x3291620, RZ ;  /* 0x03291620080f7827 */ /* 0x000fcc00078e00ff */
[----:B-1----:R-:W-:Y:S05]  /*0850*/  @P0 BRA `(.L_x_28) ;  /* 0x0000000000480947 */ /* 0x002fea0003800000 */
        /* <DEDUP_REMOVED lines=18> */
.L_x_28:
[----:B------:R-:W-:Y:S05]  /*0980*/  BSYNC.RECONVERGENT B0 ;  /* 0x0000000000007941 */ /* 0x000fea0003800200 */
.L_x_27:
        /* <DEDUP_REMOVED lines=27> */
.L_x_30:
[----:B------:R-:W-:Y:S05]  /*0b40*/  BSYNC.RECONVERGENT B0 ;  /* 0x0000000000007941 */ /* 0x000fea0003800200 */
.L_x_29:
        /* <DEDUP_REMOVED lines=27> */
.L_x_32:
[----:B------:R-:W-:Y:S05]  /*0d00*/  BSYNC.RECONVERGENT B0 ;  /* 0x0000000000007941 */ /* 0x000fea0003800200 */
.L_x_31:
[----:B0-----:R-:W-:Y:S01]  /*0d10*/  IMAD R12, R19, -0x51, R10 ;  /* 0xffffffaf130c7824 */ /* 0x001fe200078e020a */
[----:B-----5:R0:W-:Y:S01]  /*0d20*/  STS [R4+0x18], R15 ;  /* 0x0000180f04007388 */ /* 0x0201e20000000800 */
        /* <DEDUP_REMOVED lines=25> */
.L_x_34:
[----:B------:R-:W-:Y:S05]  /*0ec0*/  BSYNC.RECONVERGENT B0 ;  /* 0x0000000000007941 */ /* 0x000fea0003800200 */
.L_x_33:
[----:B0-----:R-:W-:Y:S01]  /*0ed0*/  IMAD R12, R18, -0x51, R11 ;  /* 0xffffffaf120c7824 */ /* 0x001fe200078e020b */
[----:B-----5:R0:W-:Y:S01]  /*0ee0*/  STS [R4+0x1c], R13 ;  /* 0x00001c0d04007388 */ /* 0x0201e20000000800 */
[----:B------:R-:W-:Y:S01]  /*0ef0*/  IADD3 R16, PT, PT, R3, 0x9, RZ ;  /* 0x0000000903107810 */ /* 0x000fe20007ffe0ff */
[----:B------:R-:W-:Y:S01]  /*0f00*/  BSSY.RECONVERGENT B0, `(.L_x_35) ;  /* 0x0000018000007945 */ /* 0x000fe20003800200 */
[----:B------:R-:W-:Y:S01]  /*0f10*/  IMAD.MOV.U32 R15, RZ, RZ, RZ ;  /* 0x000000ffff0f7224 */ /* 0x000fe200078e00ff */
[----:B------:R-:W-:Y:S02]  /*0f20*/  IADD3 R14, PT, PT, R12, -0x9, RZ ;  /* 0xfffffff70c0e7810 */ /* 0x000fe40007ffe0ff */
[----:B------:R-:W-:Y:S02]  /*0f30*/  IMAD.HI.U32 R19, R16, 0x3291620, RZ ;  /* 0x0329162010137827 */ /* 0x000fe400078e00ff */
[----:B------:R-:W-:-:S13]  /*0f40*/  ISETP.GT.U32.AND P0, PT, R14, 0x3e, PT ;  /* 0x0000003e0e00780c */ /* 0x000fda0003f04070 */
        /* <DEDUP_REMOVED lines=19> */
.L_x_36:
[----:B------:R-:W-:Y:S05]  /*1080*/  BSYNC.RECONVERGENT B0 ;  /* 0x0000000000007941 */ /* 0x000fea0003800200 */
.L_x_35:
[----:B------:R-:W-:Y:S01]  /*1090*/  IMAD R16, R19, -0x51, R16 ;  /* 0xffffffaf13107824 */ /* 0x000fe200078e0210 */
[----:B-----5:R1:W-:Y:S01]  /*10a0*/  STS [R4+0x20], R15 ;  /* 0x0000200f04007388 */ /* 0x0203e20000000800 */
[----:B------:R-:W-:Y:S01]  /*10b0*/  VIADD R17, R3, 0xa ;  /* 0x0000000a03117836 */ /* 0x000fe20000000000 */
[----:B------:R-:W-:Y:S01]  /*10c0*/  BSSY.RECONVERGENT B0, `(.L_x_37) ;  /* 0x0000018000007945 */ /* 0x000fe20003800200 */
[----:B0-----:R-:W-:Y:S01]  /*10d0*/  HFMA2 R13, -RZ, RZ, 0, 0 ;  /* 0x00000000ff0d7431 */ /* 0x001fe200000001ff */
[----:B------:R-:W-:Y:S01]  /*10e0*/  IADD3 R12, PT, PT, R16, -0x9, RZ ;  /* 0xfffffff7100c7810 */ /* 0x000fe20007ffe0ff */
[----:B------:R-:W-:-:S03]  /*10f0*/  IMAD.HI.U32 R18, R17, 0x3291620, RZ ;  /* 0x0329162011127827 */ /* 0x000fc600078e00ff */
[----:B------:R-:W-:-:S13]  /*1100*/  ISETP.GT.U32.AND P0, PT, R12, 0x3e, PT ;  /* 0x0000003e0c00780c */ /* 0x000fda0003f04070 */
[----:B-1----:R-:W-:Y:S05]  /*1110*/  @P0 BRA `(.L_x_38) ;  /* 0x0000000000480947 */ /* 0x002fea0003800000 */
        /* <DEDUP_REMOVED lines=18> */
.L_x_38:
[----:B------:R-:W-:Y:S05]  /*1240*/  BSYNC.RECONVERGENT B0 ;  /* 0x0000000000007941 */ /* 0x000fea0003800200 */
.L_x_37:
[----:B------:R-:W-:Y:S01]  /*1250*/  IMAD R17, R18, -0x51, R17 ;  /* 0xffffffaf12117824 */ /* 0x000fe200078e0211 */
[----:B-----5:R1:W-:Y:S01]  /*1260*/  STS [R4+0x24], R13 ;  /* 0x0000240d04007388 */ /* 0x0203e20000000800 */
[----:B------:R-:W-:Y:S01]  /*1270*/  IADD3 R16, PT, PT, R3, 0xb, RZ ;  /* 0x0000000b03107810 */ /* 0x000fe20007ffe0ff */
[----:B------:R-:W-:Y:S01]  /*1280*/  BSSY.RECONVERGENT B0, `(.L_x_39) ;  /* 0x0000018000007945 */ /* 0x000fe20003800200 */
[----:B0-----:R-:W-:Y:S01]  /*1290*/  VIADD R12, R17, 0xfffffff7 ;  /* 0xfffffff7110c7836 */ /* 0x001fe20000000000 */
[----:B------:R-:W-:Y:S02]  /*12a0*/  MOV R15, RZ ;  /* 0x000000ff000f7202 */ /* 0x000fe40000000f00 */
[----:B------:R-:W-:Y:S02]  /*12b0*/  IMAD.HI.U32 R19, R16, 0x3291620, RZ ;  /* 0x0329162010137827 */ /* 0x000fe400078e00ff */
[----:B------:R-:W-:-:S13]  /*12c0*/  ISETP.GT.U32.AND P0, PT, R12, 0x3e, PT ;  /* 0x0000003e0c00780c */ /* 0x000fda0003f04070 */
        /* <DEDUP_REMOVED lines=19> */
.L_x_40:
[----:B------:R-:W-:Y:S05]  /*1400*/  BSYNC.RECONVERGENT B0 ;  /* 0x0000000000007941 */ /* 0x000fea0003800200 */
.L_x_39:
[----:B------:R-:W-:Y:S01]  /*1410*/  IMAD R16, R19, -0x51, R16 ;  /* 0xffffffaf13107824 */ /* 0x000fe200078e0210 */
[----:B-----5:R1:W-:Y:S01]  /*1420*/  STS [R4+0x28], R15 ;  /* 0x0000280f04007388 */ /* 0x0203e20000000800 */
[----:B------:R-:W-:Y:S01]  /*1430*/  IADD3 R17, PT, PT, R3, 0xc, RZ ;  /* 0x0000000c03117810 */ /* 0x000fe20007ffe0ff */
[----:B------:R-:W-:Y:S01]  /*1440*/  BSSY.RECONVERGENT B0, `(.L_x_41) ;  /* 0x0000018000007945 */ /* 0x000fe20003800200 */
[----:B0-----:R-:W-:Y:S01]  /*1450*/  IMAD.MOV.U32 R13, RZ, RZ, RZ ;  /* 0x000000ffff0d7224 */ /* 0x001fe200078e00ff */
[----:B------:R-:W-:Y:S02]  /*1460*/  IADD3 R12, PT, PT, R16, -0x9, RZ ;  /* 0xfffffff7100c7810 */ /* 0x000fe40007ffe0ff */
[----:B------:R-:W-:Y:S02]  /*1470*/  IMAD.HI.U32 R18, R17, 0x3291620, RZ ;  /* 0x0329162011127827 */ /* 0x000fe400078e00ff */
        /* <DEDUP_REMOVED lines=20> */
.L_x_42:
[----:B------:R-:W-:Y:S05]  /*15c0*/  BSYNC.RECONVERGENT B0 ;  /* 0x0000000000007941 */ /* 0x000fea0003800200 */
.L_x_41:
[----:B------:R-:W-:Y:S01]  /*15d0*/  IMAD R17, R18, -0x51, R17 ;  /* 0xffffffaf12117824 */ /* 0x000fe200078e0211 */
[----:B-----5:R1:W-:Y:S01]  /*15e0*/  STS [R4+0x2c], R13 ;  /* 0x00002c0d04007388 */ /* 0x0203e20000000800 */
[----:B------:R-:W-:Y:S01]  /*15f0*/  VIADD R16, R3, 0xd ;  /* 0x0000000d03107836 */ /* 0x000fe20000000000 */
[----:B------:R-:W-:Y:S01]  /*1600*/  BSSY.RECONVERGENT B0, `(.L_x_43) ;  /* 0x0000018000007945 */ /* 0x000fe20003800200 */
[----:B------:R-:W-:Y:S01]  /*1610*/  HFMA2 R15, -RZ, RZ, 0, 0 ;  /* 0x00000000ff0f7431 */ /* 0x000fe200000001ff */
[----:B0-----:R-:W-:Y:S01]  /*1620*/  IADD3 R12, PT, PT, R17, -0x9, RZ ;  /* 0xfffffff7110c7810 */ /* 0x001fe20007ffe0ff */
        /* <DEDUP_REMOVED lines=21> */
.L_x_44:
[----:B------:R-:W-:Y:S05]  /*1780*/  BSYNC.RECONVERGENT B0 ;  /* 0x0000000000007941 */ /* 0x000fea0003800200 */
.L_x_43:
        /* <DEDUP_REMOVED lines=27> */
.L_x_46:
[----:B------:R-:W-:Y:S05]  /*1940*/  BSYNC.RECONVERGENT B0 ;  /* 0x0000000000007941 */ /* 0x000fea0003800200 */
.L_x_45:
[----:B------:R-:W-:Y:S01]  /*1950*/  IMAD R17, R18, -0x51, R17 ;  /* 0xffffffaf12117824 */ /* 0x000fe200078e0211 */
[----:B-----5:R1:W-:Y:S01]  /*1960*/  STS [R4+0x34], R13 ;  /* 0x0000340d04007388 */ /* 0x0203e20000000800 */
[----:B------:R-:W-:Y:S01]  /*1970*/  IADD3 R16, PT, PT, R3, 0xf, RZ ;  /* 0x0000000f03107810 */ /* 0x000fe20007ffe0ff */
[----:B------:R-:W-:Y:S01]  /*1980*/  BSSY.RECONVERGENT B0, `(.L_x_47) ;  /* 0x0000018000007945 */ /* 0x000fe20003800200 */
[----:B------:R-:W-:Y:S01]  /*1990*/  IMAD.MOV.U32 R15, RZ, RZ, RZ ;  /* 0x000000ffff0f7224 */ /* 0x000fe200078e00ff */
[----:B0-----:R-:W-:Y:S02]  /*19a0*/  IADD3 R12, PT, PT, R17, -0x9, RZ ;  /* 0xfffffff7110c7810 */ /* 0x001fe40007ffe0ff */
        /* <DEDUP_REMOVED lines=21> */
.L_x_48:
[----:B------:R-:W-:Y:S05]  /*1b00*/  BSYNC.RECONVERGENT B0 ;  /* 0x0000000000007941 */ /* 0x000fea0003800200 */
.L_x_47:
        /* <DEDUP_REMOVED lines=27> */
.L_x_50:
[----:B------:R-:W-:Y:S05]  /*1cc0*/  BSYNC.RECONVERGENT B0 ;  /* 0x0000000000007941 */ /* 0x000fea0003800200 */
.L_x_49:
        /* <DEDUP_REMOVED lines=27> */
.L_x_52:
[----:B------:R-:W-:Y:S05]  /*1e80*/  BSYNC.RECONVERGENT B0 ;  /* 0x0000000000007941 */ /* 0x000fea0003800200 */
.L_x_51:
        /* <DEDUP_REMOVED lines=27> */
.L_x_54:
[----:B------:R-:W-:Y:S05]  /*2040*/  BSYNC.RECONVERGENT B0 ;  /* 0x0000000000007941 */ /* 0x000fea0003800200 */
.L_x_53:
        /* <DEDUP_REMOVED lines=27> */
.L_x_56:
[----:B------:R-:W-:Y:S05]  /*2200*/  BSYNC.RECONVERGENT B0 ;  /* 0x0000000000007941 */ /* 0x000fea0003800200 */
.L_x_55:
        /* <DEDUP_REMOVED lines=27> */
.L_x_58:
[----:B------:R-:W-:Y:S05]  /*23c0*/  BSYNC.RECONVERGENT B0 ;  /* 0x0000000000007941 */ /* 0x000fea0003800200 */
.L_x_57:
        /* <DEDUP_REMOVED lines=27> */
.L_x_60:
[----:B------:R-:W-:Y:S05]  /*2580*/  BSYNC.RECONVERGENT B0 ;  /* 0x0000000000007941 */ /* 0x000fea0003800200 */
.L_x_59:
        /* <DEDUP_REMOVED lines=27> */
.L_x_62:
[----:B------:R-:W-:Y:S05]  /*2740*/  BSYNC.RECONVERGENT B0 ;  /* 0x0000000000007941 */ /* 0x000fea0003800200 */
.L_x_61:
        /* <DEDUP_REMOVED lines=27> */
.L_x_64:
[----:B------:R-:W-:Y:S05]  /*2900*/  BSYNC.RECONVERGENT B0 ;  /* 0x0000000000007941 */ /* 0x000fea0003800200 */
.L_x_63:
        /* <DEDUP_REMOVED lines=27> */
.L_x_66:
[----:B------:R-:W-:Y:S05]  /*2ac0*/  BSYNC.RECONVERGENT B0 ;  /* 0x0000000000007941 */ /* 0x000fea0003800200 */
.L_x_65:
        /* <DEDUP_REMOVED lines=27> */
.L_x_68:
[----:B------:R-:W-:Y:S05]  /*2c80*/  BSYNC.RECONVERGENT B0 ;  /* 0x0000000000007941 */ /* 0x000fea0003800200 */
.L_x_67:
        /* <DEDUP_REMOVED lines=27> */
.L_x_70:
[----:B------:R-:W-:Y:S05]  /*2e40*/  BSYNC.RECONVERGENT B0 ;  /* 0x0000000000007941 */ /* 0x000fea0003800200 */
.L_x_69:
        /* <DEDUP_REMOVED lines=27> */
.L_x_72:
[----:B------:R-:W-:Y:S05]  /*3000*/  BSYNC.RECONVERGENT B0 ;  /* 0x0000000000007941 */ /* 0x000fea0003800200 */
.L_x_71:
        /* <DEDUP_REMOVED lines=27> */
.L_x_74:
[----:B------:R-:W-:Y:S05]  /*31c0*/  BSYNC.RECONVERGENT B0 ;  /* 0x0000000000007941 */ /* 0x000fea0003800200 */
.L_x_73:
        /* <DEDUP_REMOVED lines=27> */
.L_x_76:
[----:B------:R-:W-:Y:S05]  /*3380*/  BSYNC.RECONVERGENT B0 ;  /* 0x0000000000007941 */ /* 0x000fea0003800200 */
.L_x_75:
        /* <DEDUP_REMOVED lines=27> */
.L_x_78:
[----:B------:R-:W-:Y:S05]  /*3540*/  BSYNC.RECONVERGENT B0 ;  /* 0x0000000000007941 */ /* 0x000fea0003800200 */
.L_x_77:
        /* <DEDUP_REMOVED lines=27> */
.L_x_80:
[----:B------:R-:W-:Y:S05]  /*3700*/  BSYNC.RECONVERGENT B0 ;  /* 0x0000000000007941 */ /* 0x000fea0003800200 */
.L_x_79:
        /* <DEDUP_REMOVED lines=27> */
.L_x_82:
[----:B------:R-:W-:Y:S05]  /*38c0*/  BSYNC.RECONVERGENT B0 ;  /* 0x0000000000007941 */ /* 0x000fea0003800200 */
.L_x_81:
        /* <DEDUP_REMOVED lines=27> */
.L_x_84:
[----:B------:R-:W-:Y:S05]  /*3a80*/  BSYNC.RECONVERGENT B0 ;  /* 0x0000000000007941 */ /* 0x000fea0003800200 */
.L_x_83:
        /* <DEDUP_REMOVED lines=27> */
.L_x_86:
[----:B------:R-:W-:Y:S05]  /*3c40*/  BSYNC.RECONVERGENT B0 ;  /* 0x0000000000007941 */ /* 0x000fea0003800200 */
.L_x_85:
        /* <DEDUP_REMOVED lines=27> */
.L_x_88:
[----:B------:R-:W-:Y:S05]  /*3e00*/  BSYNC.RECONVERGENT B0 ;  /* 0x0000000000007941 */ /* 0x000fea0003800200 */
.L_x_87:
        /* <DEDUP_REMOVED lines=27> */
.L_x_90:
[----:B------:R-:W-:Y:S05]  /*3fc0*/  BSYNC.RECONVERGENT B0 ;  /* 0x0000000000007941 */ /* 0x000fea0003800200 */
.L_x_89:
        /* <DEDUP_REMOVED lines=27> */
.L_x_92:
[----:B------:R-:W-:Y:S05]  /*4180*/  BSYNC.RECONVERGENT B0 ;  /* 0x0000000000007941 */ /* 0x000fea0003800200 */
.L_x_91:
        /* <DEDUP_REMOVED lines=27> */
.L_x_94:
[----:B------:R-:W-:Y:S05]  /*4340*/  BSYNC.RECONVERGENT B0 ;  /* 0x0000000000007941 */ /* 0x000fea0003800200 */
.L_x_93:
        /* <DEDUP_REMOVED lines=27> */
.L_x_96:
[----:B------:R-:W-:Y:S05]  /*4500*/  BSYNC.RECONVERGENT B0 ;  /* 0x0000000000007941 */ /* 0x000fea0003800200 */
.L_x_95:
        /* <DEDUP_REMOVED lines=27> */
.L_x_98:
[----:B------:R-:W-:Y:S05]  /*46c0*/  BSYNC.RECONVERGENT B0 ;  /* 0x0000000000007941 */ /* 0x000fea0003800200 */
.L_x_97:
        /* <DEDUP_REMOVED lines=27> */
.L_x_100:
[----:B------:R-:W-:Y:S05]  /*4880*/  BSYNC.RECONVERGENT B0 ;  /* 0x0000000000007941 */ /* 0x000fea0003800200 */
.L_x_99:
        /* <DEDUP_REMOVED lines=27> */
.L_x_102:
[----:B------:R-:W-:Y:S05]  /*4a40*/  BSYNC.RECONVERGENT B0 ;  /* 0x0000000000007941 */ /* 0x000fea0003800200 */
.L_x_101:
        /* <DEDUP_REMOVED lines=27> */
.L_x_104:
[----:B------:R-:W-:Y:S05]  /*4c00*/  BSYNC.RECONVERGENT B0 ;  /* 0x0000000000007941 */ /* 0x000fea0003800200 */
.L_x_103:
        /* <DEDUP_REMOVED lines=27> */
.L_x_106:
[----:B------:R-:W-:Y:S05]  /*4dc0*/  BSYNC.RECONVERGENT B0 ;  /* 0x0000000000007941 */ /* 0x000fea0003800200 */
.L_x_105:
        /* <DEDUP_REMOVED lines=27> */
.L_x_108:
[----:B------:R-:W-:Y:S05]  /*4f80*/  BSYNC.RECONVERGENT B0 ;  /* 0x0000000000007941 */ /* 0x000fea0003800200 */
.L_x_107:
        /* <DEDUP_REMOVED lines=25> */
[----:B0-----:R-:W-:-:S06]  /*5120*/  IMAD.WIDE.U32 R12, R11, 0x4, R12 ;  /* 0x000000040b0c7825 */ /* 0x001fcc00078e000c */
[----:B------:R0:W5:Y:S02]  /*5130*/  LDG.E.CONSTANT R13, desc[UR6][R12.64] ;  /* 0x000000060c0d7981 */ /* 0x000164000c1e9900 */
.L_x_110:
[----:B------:R-:W-:Y:S05]  /*5140*/  BSYNC.RECONVERGENT B0 ;  /* 0x0000000000007941 */ /* 0x000fea0003800200 */
.L_x_109:
[----:B------:R-:W-:Y:S01]  /*5150*/  IMAD R16, R17, -0x51, R16 ;  /* 0xffffffaf11107824 */ /* 0x000fe200078e0210 */
[----:B-----5:R1:W-:Y:S01]  /*5160*/  STS [R4+0xb4], R13 ;  /* 0x0000b40d04007388 */ /* 0x0203e20000000800 */
[----:B------:R-:W-:Y:S01]  /*5170*/  IADD3 R14, PT, PT, R3, 0x2f, RZ ;  /* 0x0000002f030e7810 */ /* 0x000fe20007ffe0ff */
[----:B------:R-:W-:Y:S01]  /*5180*/  BSSY.RECONVERGENT B0, `(.L_x_111) ;  /* 0x0000018000007945 */ /* 0x000fe20003800200 */
[----:B------:R-:W-:-:S03]  /*5190*/  VIADD R11, R16, 0xfffffff7 ;  /* 0xfffffff7100b7836 */ /* 0x000fc60000000000 */
[----:B------:R-:W-:Y:S02]  /*51a0*/  IMAD.HI.U32 R15, R14, 0x3291620, RZ ;  /* 0x032916200e0f7827 */ /* 0x000fe400078e00ff */
[----:B------:R-:W-:Y:S02]  /*51b0*/  ISETP.GT.U32.AND P0, PT, R11, 0x3e, PT ;  /* 0x0000003e0b00780c */ /* 0x000fe40003f04070 */
[----:B------:R-:W-:-:S11]  /*51c0*/  MOV R11, RZ ;  /* 0x000000ff000b7202 */ /* 0x000fd60000000f00 */
[----:B-1----:R-:W-:Y:S05]  /*51d0*/  @P0 BRA `(.L_x_112) ;  /* 0x0000000000480947 */ /* 0x002fea0003800000 */
[----:B------:R-:W-:-:S04]  /*51e0*/  IMAD.HI.U32 R13, R2, 0x1c71c71d, RZ ;  /* 0x1c71c71d020d7827 */ /* 0x000fc800078e00ff */
[----:B------:R-:W-:-:S04]  /*51f0*/  IMAD R19, R13, -0x9, R2 ;  /* 0xfffffff70d137824 */ /* 0x000fc800078e0202 */
[----:B------:R-:W-:-:S05]  /*5200*/  VIADD R2, R19, 0xffffffff ;  /* 0xffffffff13027836 */ /* 0x000fca0000000000 */
[----:B------:R-:W-:-:S13]  /*5210*/  ISETP.GT.U32.AND P0, PT, R2, 0x6, PT ;  /* 0x000000060200780c */ /* 0x000fda0003f04070 */
[----:B------:R-:W-:Y:S05]  /*5220*/  @P0 BRA `(.L_x_112) ;  /* 0x0000000000340947 */ /* 0x000fea0003800000 */
[----:B------:R-:W-:Y:S01]  /*5230*/  PRMT R2, R16, 0x9910, RZ ;  /* 0x0000991010027816 */ /* 0x000fe200000000ff */
[----:B0-----:R-:W0:Y:S01]  /*5240*/  LDC.64 R12, c[0x0][0x380] ;  /* 0x0000e000ff0c7b82 */ /* 0x001e220000000a00 */
        /* <DEDUP_REMOVED lines=11> */
.L_x_112:
[----:B------:R-:W-:Y:S05]  /*5300*/  BSYNC.RECONVERGENT B0 ;  /* 0x0000000000007941 */ /* 0x000fea0003800200 */
.L_x_111:
[----:B------:R-:W-:Y:S01]  /*5310*/  IMAD R14, R15, -0x51, R14 ;  /* 0xffffffaf0f0e7824 */ /* 0x000fe200078e020e */
[----:B-----5:R2:W-:Y:S01]  /*5320*/  STS [R4+0xb8], R11 ;  /* 0x0000b80b04007388 */ /* 0x0205e20000000800 */
[----:B------:R-:W-:Y:S01]  /*5330*/  BSSY.RECONVERGENT B0, `(.L_x_113) ;  /* 0x0000018000007945 */ /* 0x000fe20003800200 */
[----:B------:R-:W-:Y:S01]  /*5340*/  IADD3 R16, PT, PT, R3, 0x30, RZ ;  /* 0x0000003003107810 */ /* 0x000fe20007ffe0ff */
[----:B-1----:R-:W-:Y:S01]  /*5350*/  IMAD.MOV.U32 R13, RZ, RZ, RZ ;  /* 0x000000ffff0d7224 */ /* 0x002fe200078e00ff */
[----:B------:R-:W-:-:S04]  /*5360*/  IADD3 R2, PT, PT, R14, -0x9, RZ ;  /* 0xfffffff70e027810 */ /* 0x000fc80007ffe0ff */
[----:B------:R-:W-:-:S13]  /*5370*/  ISETP.GT.U32.AND P0, PT, R2, 0x3e, PT ;  /* 0x0000003e0200780c */ /* 0x000fda0003f04070 */
[----:B--2---:R-:W-:Y:S05]  /*5380*/  @P0 BRA `(.L_x_114) ;  /* 0x0000000000480947 */ /* 0x004fea0003800000 */
[----:B------:R-:W-:-:S04]  /*5390*/  IMAD.HI.U32 R2, R5, 0x1c71c71d, RZ ;  /* 0x1c71c71d05027827 */ /* 0x000fc800078e00ff */
[----:B------:R-:W-:-:S05]  /*53a0*/  IMAD R5, R2, -0x9, R5 ;  /* 0xfffffff702057824 */ /* 0x000fca00078e0205 */
[----:B------:R-:W-:-:S04]  /*53b0*/  IADD3 R2, PT, PT, R5, -0x1, RZ ;  /* 0xffffffff05027810 */ /* 0x000fc80007ffe0ff */
        /* <DEDUP_REMOVED lines=15> */
.L_x_114:
[----:B------:R-:W-:Y:S05]  /*54b0*/  BSYNC.RECONVERGENT B0 ;  /* 0x0000000000007941 */ /* 0x000fea0003800200 */
.L_x_113:
[----:B------:R-:W-:Y:S01]  /*54c0*/  IMAD.HI.U32 R5, R16, 0x3291620, RZ ;  /* 0x0329162010057827 */ /* 0x000fe200078e00ff */
[----:B-----5:R2:W-:Y:S01]  /*54d0*/  STS [R4+0xbc], R13 ;  /* 0x0000bc0d04007388 */ /* 0x0205e20000000800 */
[----:B------:R-:W-:Y:S03]  /*54e0*/  BSSY.RECONVERGENT B0, `(.L_x_115) ;  /* 0x0000034000007945 */ /* 0x000fe60003800200 */
[----:B------:R-:W-:-:S04]  /*54f0*/  LEA R5, R40, R5, 0x5 ;  /* 0x0000000528057211 */ /* 0x000fc800078e28ff */
[----:B------:R-:W-:-:S13]  /*5500*/  ISETP.GT.U32.AND P0, PT, R5, 0x3f, PT ;  /* 0x0000003f0500780c */ /* 0x000fda0003f04070 */
[----:B--2---:R-:W-:Y:S05]  /*5510*/  @P0 BRA `(.L_x_116) ;  /* 0x0000000000c00947 */ /* 0x004fea0003800000 */
[----:B------:R-:W-:Y:S01]  /*5520*/  IMAD.HI.U32 R11, R16, 0x1c71c71d, RZ ;  /* 0x1c71c71d100b7827 */ /* 0x000fe200078e00ff */
[----:B------:R-:W-:-:S03]  /*5530*/  ISETP.GT.U32.AND P0, PT, R0, 0x140f, PT ;  /* 0x0000140f0000780c */ /* 0x000fc60003f04070 */
[----:B------:R-:W-:-:S05]  /*5540*/  IMAD R11, R40, 0x120, R11 ;  /* 0x00000120280b7824 */ /* 0x000fca00078e020b */
[----:B------:R-:W-:-:S04]  /*5550*/  ISETP.GT.U32.OR P0, PT, R11, 0x23f, P0 ;  /* 0x0000023f0b00780c */ /* 0x000fc80000704470 */
[----:B------:R-:W-:-:S13]  /*5560*/  ISETP.GT.U32.OR P0, PT, R3, 0x9ef, P0 ;  /* 0x000009ef0300780c */ /* 0x000fda0000704470 */
[----:B------:R-:W-:Y:S05]  /*5570*/  @P0 BRA `(.L_x_116) ;  /* 0x0000000000a80947 */ /* 0x000fea0003800000 */
[----:B------:R-:W-:Y:S01]  /*5580*/  LOP3.LUT R2, R16, 0xffff, RZ, 0xc0, !PT ;  /* 0x0000ffff10027812 */ /* 0x000fe200078ec0ff */
[----:B------:R-:W-:Y:S01]  /*5590*/  BSSY.RECONVERGENT B1, `(.L_x_117) ;  /* 0x0000027000017945 */ /* 0x000fe20003800200 */
[----:B------:R-:W-:-:S03]  /*55a0*/  IMAD.MOV.U32 R13, RZ, RZ, RZ ;  /* 0x000000ffff0d7224 */ /* 0x000fc600078e00ff */
[----:B------:R-:W-:-:S05]  /*55b0*/  IMAD R2, R2, 0x6523, RZ ;  /* 0x0000652302027824 */ /* 0x000fca00078e02ff */
[----:B------:R-:W-:-:S04]  /*55c0*/  SHF.R.U32.HI R2, RZ, 0x15, R2 ;  /* 0x00000015ff027819 */ /* 0x000fc80000011602 */
[----:B------:R-:W-:-:S05]  /*55d0*/  PRMT R2, R2, 0x9910, RZ ;  /* 0x0000991002027816 */ /* 0x000fca00000000ff */
[----:B------:R-:W-:-:S04]  /*55e0*/  IMAD R2, R2, 0x51, RZ ;  /* 0x0000005102027824 */ /* 0x000fc800078e02ff */
[----:B------:R-:W-:-:S05]  /*55f0*/  IMAD.MOV R2, RZ, RZ, -R2 ;  /* 0x000000ffff027224 */ /* 0x000fca00078e0a02 */
[----:B------:R-:W-:-:S04]  /*5600*/  PRMT R11, R2, 0x7710, RZ ;  /* 0x00007710020b7816 */ /* 0x000fc800000000ff */
[----:B------:R-:W-:-:S04]  /*5610*/  IADD3 R16, PT, PT, R16, R11, RZ ;  /* 0x0000000b10107210 */ /* 0x000fc80007ffe0ff */
[----:B------:R-:W-:-:S04]  /*5620*/  IADD3 R2, PT, PT, R16, -0x9, RZ ;  /* 0xfffffff710027810 */ /* 0x000fc80007ffe0ff */
[----:B------:R-:W-:-:S04]  /*5630*/  LOP3.LUT R2, R2, 0xffff, RZ, 0xc0, !PT ;  /* 0x0000ffff02027812 */ /* 0x000fc800078ec0ff */
[----:B------:R-:W-:-:S13]  /*5640*/  ISETP.GT.U32.AND P0, PT, R2, 0x3e, PT ;  /* 0x0000003e0200780c */ /* 0x000fda0003f04070 */
[----:B------:R-:W-:Y:S05]  /*5650*/  @P0 BRA `(.L_x_118) ;  /* 0x0000000000680947 */ /* 0x000fea0003800000 */
[----:B------:R-:W-:-:S05]  /*5660*/  LOP3.LUT R2, R6, 0xffff, RZ, 0xc0, !PT ;  /* 0x0000ffff06027812 */ /* 0x000fca00078ec0ff */
[----:B------:R-:W-:-:S05]  /*5670*/  IMAD R2, R2, 0xe38f, RZ ;  /* 0x0000e38f02027824 */ /* 0x000fca00078e02ff */
[----:B------:R-:W-:-:S04]  /*5680*/  SHF.R.U32.HI R2, RZ, 0x13, R2 ;  /* 0x00000013ff027819 */ /* 0x000fc80000011602 */
[----:B------:R-:W-:-:S05]  /*5690*/  PRMT R2, R2, 0x9910, RZ ;  /* 0x0000991002027816 */ /* 0x000fca00000000ff */
[----:B------:R-:W-:-:S05]  /*56a0*/  IMAD R2, R2, 0x9, RZ ;  /* 0x0000000902027824 */ /* 0x000fca00078e02ff */
[----:B------:R-:W-:-:S04]  /*56b0*/  IADD3 R2, PT, PT, RZ, -R2, RZ ;  /* 0x80000002ff027210 */ /* 0x000fc80007ffe0ff */
[----:B------:R-:W-:-:S04]  /*56c0*/  PRMT R11, R2, 0x7710, RZ ;  /* 0x00007710020b7816 */ /* 0x000fc800000000ff */
[----:B------:R-:W-:-:S05]  /*56d0*/  IADD3 R6, PT, PT, R6, R11, RZ ;  /* 0x0000000b06067210 */ /* 0x000fca0007ffe0ff */
[----:B------:R-:W-:-:S05]  /*56e0*/  VIADD R2, R6, 0xffffffff ;  /* 0xffffffff06027836 */ /* 0x000fca0000000000 */
[----:B------:R-:W-:-:S04]  /*56f0*/  LOP3.LUT R2, R2, 0xffff, RZ, 0xc0, !PT ;  /* 0x0000ffff02027812 */ /* 0x000fc800078ec0ff */
[----:B------:R-:W-:-:S13]  /*5700*/  ISETP.GT.U32.AND P0, PT, R2, 0x6, PT ;  /* 0x000000060200780c */ /* 0x000fda0003f04070 */
[----:B------:R-:W-:Y:S05]  /*5710*/  @P0 BRA `(.L_x_118) ;  /* 0x0000000000380947 */ /* 0x000fea0003800000 */
[----:B------:R-:W-:Y:S01]  /*5720*/  PRMT R2, R16, 0x9910, RZ ;  /* 0x0000991010027816 */ /* 0x000fe200000000ff */
[----:B01----:R-:W0:Y:S01]  /*5730*/  LDC.64 R12, c[0x0][0x380] ;  /* 0x0000e000ff0c7b82 */ /* 0x003e220000000a00 */
[----:B------:R-:W-:Y:S01]  /*5740*/  IMAD R11, R5, 0x31, RZ ;  /* 0x00000031050b7824 */ /* 0x000fe200078e02ff */
[----:B------:R-:W-:Y:S02]  /*5750*/  LOP3.LUT R6, R6, 0xffff, RZ, 0xc0, !PT ;  /* 0x0000ffff06067812 */ /* 0x000fe400078ec0ff */
[----:B------:R-:W-:-:S05]  /*5760*/  IMAD R2, R2, 0x39, RZ ;  /* 0x0000003902027824 */ /* 0x000fca00078e02ff */
[----:B------:R-:W-:-:S04]  /*5770*/  LOP3.LUT R2, R2, 0xffff, RZ, 0xc0, !PT ;  /* 0x0000ffff02027812 */ /* 0x000fc800078ec0ff */
[----:B------:R-:W-:-:S04]  /*5780*/  SHF.R.U32.HI R2, RZ, 0x9, R2 ;  /* 0x00000009ff027819 */ /* 0x000fc80000011602 */
[----:B------:R-:W-:-:S05]  /*5790*/  PRMT R2, R2, 0x9910, RZ ;  /* 0x0000991002027816 */ /* 0x000fca00000000ff */
[----:B------:R-:W-:-:S05]  /*57a0*/  IMAD R2, R2, 0x7, RZ ;  /* 0x0000000702027824 */ /* 0x000fca00078e02ff */
[----:B------:R-:W-:-:S04]  /*57b0*/  LOP3.LUT R5, R2, 0xff, RZ, 0xc0, !PT ;  /* 0x000000ff02057812 */ /* 0x000fc800078ec0ff */
[----:B------:R-:W-:-:S04]  /*57c0*/  IADD3 R5, PT, PT, R5, R11, R6 ;  /* 0x0000000b05057210 */ /* 0x000fc80007ffe006 */
[----:B------:R-:W-:-:S05]  /*57d0*/  IADD3 R5, PT, PT, R5, -0x8, RZ ;  /* 0xfffffff805057810 */ /* 0x000fca0007ffe0ff */
[----:B0-----:R-:W-:-:S06]  /*57e0*/  IMAD.WIDE.U32 R12, R5, 0x4, R12 ;  /* 0x00000004050c7825 */ /* 0x001fcc00078e000c */
[----:B------:R2:W5:Y:S02]  /*57f0*/  LDG.E.CONSTANT R13, desc[UR6][R12.64] ;  /* 0x000000060c0d7981 */ /* 0x000564000c1e9900 */
.L_x_118:
[----:B------:R-:W-:Y:S05]  /*5800*/  BSYNC.RECONVERGENT B1 ;  /* 0x0000000000017941 */ /* 0x000fea0003800200 */
.L_x_117:
[----:B-----5:R3:W-:Y:S02]  /*5810*/  STS [R4+0xc0], R13 ;  /* 0x0000c00d04007388 */ /* 0x0207e40000000800 */
.L_x_116:
[----:B------:R-:W-:Y:S05]  /*5820*/  BSYNC.RECONVERGENT B0 ;  /* 0x0000000000007941 */ /* 0x000fea0003800200 */
.L_x_115:
[----:B------:R-:W-:Y:S01]  /*5830*/  IADD3 R2, PT, PT, R3, 0x31, RZ ;  /* 0x0000003103027810 */ /* 0x000fe20007ffe0ff */
[----:B------:R-:W-:Y:S04]  /*5840*/  BSSY.RECONVERGENT B0, `(.L_x_119) ;  /* 0x0000035000007945 */ /* 0x000fe80003800200 */
[----:B------:R-:W-:-:S04]  /*5850*/  IMAD.HI.U32 R5, R2, 0x3291620, RZ ;  /* 0x0329162002057827 */ /* 0x000fc800078e00ff */
[----:B------:R-:W-:-:S05]  /*5860*/  IMAD R5, R40, 0x20, R5 ;  /* 0x0000002028057824 */ /* 0x000fca00078e0205 */
[----:B------:R-:W-:-:S13]  /*5870*/  ISETP.GT.U32.AND P0, PT, R5, 0x3f, PT ;  /* 0x0000003f0500780c */ /* 0x000fda0003f04070 */
[----:B------:R-:W-:Y:S05]  /*5880*/  @P0 BRA `(.L_x_120) ;  /* 0x0000000000c00947 */ /* 0x000fea0003800000 */
[----:B------:R-:W-:Y:S01]  /*5890*/  IMAD.HI.U32 R11, R2, 0x1c71c71d, RZ ;  /* 0x1c71c71d020b7827 */ /* 0x000fe200078e00ff */
[----:B------:R-:W-:-:S03]  /*58a0*/  ISETP.GT.U32.AND P0, PT, R0, 0x140e, PT ;  /* 0x0000140e0000780c */ /* 0x000fc60003f04070 */
[----:B------:R-:W-:-:S05]  /*58b0*/  IMAD R11, R40, 0x120, R11 ;  /* 0x00000120280b7824 */ /* 0x000fca00078e020b */
[----:B------:R-:W-:-:S04]  /*58c0*/  ISETP.GT.U32.OR P0, PT, R11, 0x23f, P0 ;  /* 0x0000023f0b00780c */ /* 0x000fc80000704470 */
[----:B------:R-:W-:-:S13]  /*58d0*/  ISETP.GT.U32.OR P0, PT, R3, 0x9ee, P0 ;  /* 0x000009ee0300780c */ /* 0x000fda0000704470 */
[----:B------:R-:W-:Y:S05]  /*58e0*/  @P0 BRA `(.L_x_120) ;  /* 0x0000000000a80947 */ /* 0x000fea0003800000 */
[----:B------:R-:W-:Y:S01]  /*58f0*/  LOP3.LUT R6, R2, 0xffff, RZ, 0xc0, !PT ;  /* 0x0000ffff02067812 */ /* 0x000fe200078ec0ff */
[----:B------:R-:W-:Y:S04]  /*5900*/  BSSY.RECONVERGENT B1, `(.L_x_121) ;  /* 0x0000027000017945 */ /* 0x000fe80003800200 */
[----:B------:R-:W-:-:S05]  /*5910*/  IMAD R6, R6, 0x6523, RZ ;  /* 0x0000652306067824 */ /* 0x000fca00078e02ff */
[----:B------:R-:W-:-:S04]  /*5920*/  SHF.R.U32.HI R6, RZ, 0x15, R6 ;  /* 0x00000015ff067819 */ /* 0x000fc80000011606 */
[----:B------:R-:W-:-:S05]  /*5930*/  PRMT R6, R6, 0x9910, RZ ;  /* 0x0000991006067816 */ /* 0x000fca00000000ff */
[----:B------:R-:W-:-:S05]  /*5940*/  IMAD R6, R6, 0x51, RZ ;  /* 0x0000005106067824 */ /* 0x000fca00078e02ff */
[----:B------:R-:W-:-:S04]  /*5950*/  IADD3 R6, PT, PT, RZ, -R6, RZ ;  /* 0x80000006ff067210 */ /* 0x000fc80007ffe0ff */
[----:B------:R-:W-:-:S04]  /*5960*/  PRMT R11, R6, 0x7710, RZ ;  /* 0x00007710060b7816 */ /* 0x000fc800000000ff */
[----:B------:R-:W-:Y:S01]  /*5970*/  IADD3 R2, PT, PT, R2, R11, RZ ;  /* 0x0000000b02027210 */ /* 0x000fe20007ffe0ff */
[----:B------:R-:W-:-:S04]  /*5980*/  HFMA2 R11, -RZ, RZ, 0, 0 ;  /* 0x00000000ff0b7431 */ /* 0x000fc800000001ff */
[----:B------:R-:W-:-:S05]  /*5990*/  VIADD R6, R2, 0xfffffff7 ;  /* 0xfffffff702067836 */ /* 0x000fca0000000000 */
        /* <DEDUP_REMOVED lines=9> */
[----:B012---:R-:W-:-:S05]  /*5a30*/  PRMT R12, R6, 0x7710, RZ ;  /* 0x00007710060c7816 */ /* 0x007fca00000000ff */
[----:B------:R-:W-:-:S05]  /*5a40*/  IMAD.IADD R12, R7, 0x1, R12 ;  /* 0x00000001070c7824 */ /* 0x000fca00078e020c */
[----:B------:R-:W-:-:S04]  /*5a50*/  IADD3 R6, PT, PT, R12, -0x1, RZ ;  /* 0xffffffff0c067810 */ /* 0x000fc80007ffe0ff */
[----:B------:R-:W-:-:S04]  /*5a60*/  LOP3.LUT R6, R6, 0xffff, RZ, 0xc0, !PT ;  /* 0x0000ffff06067812 */ /* 0x000fc800078ec0ff */
[----:B------:R-:W-:-:S13]  /*5a70*/  ISETP.GT.U32.AND P0, PT, R6, 0x6, PT ;  /* 0x000000060600780c */ /* 0x000fda0003f04070 */
[----:B------:R-:W-:Y:S05]  /*5a80*/  @P0 BRA `(.L_x_122) ;  /* 0x0000000000380947 */ /* 0x000fea0003800000 */
[----:B------:R-:W-:Y:S01]  /*5a90*/  PRMT R2, R2, 0x9910, RZ ;  /* 0x0000991002027816 */ /* 0x000fe200000000ff */
[----:B------:R-:W0:Y:S01]  /*5aa0*/  LDC.64 R6, c[0x0][0x380] ;  /* 0x0000e000ff067b82 */ /* 0x000e220000000a00 */
        /* <DEDUP_REMOVED lines=10> */
[----:B0-----:R-:W-:-:S05]  /*5b50*/  IMAD.WIDE.U32 R6, R5, 0x4, R6 ;  /* 0x0000000405067825 */ /* 0x001fca00078e0006 */
[----:B------:R4:W5:Y:S02]  /*5b60*/  LDG.E.CONSTANT R11, desc[UR6][R6.64] ;  /* 0x00000006060b7981 */ /* 0x000964000c1e9900 */
.L_x_122:
[----:B------:R-:W-:Y:S05]  /*5b70*/  BSYNC.RECONVERGENT B1 ;  /* 0x0000000000017941 */ /* 0x000fea0003800200 */
.L_x_121:
[----:B-----5:R0:W-:Y:S02]  /*5b80*/  STS [R4+0xc4], R11 ;  /* 0x0000c40b04007388 */ /* 0x0201e40000000800 */
.L_x_120:
[----:B------:R-:W-:Y:S05]  /*5b90*/  BSYNC.RECONVERGENT B0 ;  /* 0x0000000000007941 */ /* 0x000fea0003800200 */
.L_x_119:
[----:B------:R-:W-:Y:S01]  /*5ba0*/  VIADD R2, R3, 0x32 ;  /* 0x0000003203027836 */ /* 0x000fe20000000000 */
[----:B------:R-:W-:Y:S03]  /*5bb0*/  BSSY.RECONVERGENT B0, `(.L_x_123) ;  /* 0x0000035000007945 */ /* 0x000fe60003800200 */
[----:B------:R-:W-:-:S05]  /*5bc0*/  IMAD.HI.U32 R5, R2, 0x3291620, RZ ;  /* 0x0329162002057827 */ /* 0x000fca00078e00ff */
[----:B------:R-:W-:-:S04]  /*5bd0*/  LEA R5, R40, R5, 0x5 ;  /* 0x0000000528057211 */ /* 0x000fc800078e28ff */
[----:B------:R-:W-:-:S13]  /*5be0*/  ISETP.GT.U32.AND P0, PT, R5, 0x3f, PT ;  /* 0x0000003f0500780c */ /* 0x000fda0003f04070 */
[----:B------:R-:W-:Y:S05]  /*5bf0*/  @P0 BRA `(.L_x_124) ;  /* 0x0000000000c00947 */ /* 0x000fea0003800000 */
[----:B----4-:R-:W-:Y:S01]  /*5c00*/  IMAD.HI.U32 R7, R2, 0x1c71c71d, RZ ;  /* 0x1c71c71d02077827 */ /* 0x010fe200078e00ff */
        /* <DEDUP_REMOVED lines=12> */
[----:B------:R-:W-:-:S05]  /*5cd0*/  PRMT R7, R6, 0x7710, RZ ;  /* 0x0000771006077816 */ /* 0x000fca00000000ff */
[----:B------:R-:W-:Y:S01]  /*5ce0*/  IMAD.IADD R2, R2, 0x1, R7 ;  /* 0x0000000102027824 */ /* 0x000fe200078e0207 */
[----:B------:R-:W-:-:S04]  /*5cf0*/  MOV R7, RZ ;  /* 0x000000ff00077202 */ /* 0x000fc80000000f00 */
        /* <DEDUP_REMOVED lines=10> */
[----:B0-----:R-:W-:-:S05]  /*5da0*/  PRMT R11, R6, 0x7710, RZ ;  /* 0x00007710060b7816 */ /* 0x001fca00000000ff */
        /* <DEDUP_REMOVED lines=19> */
.L_x_126:
[----:B------:R-:W-:Y:S05]  /*5ee0*/  BSYNC.RECONVERGENT B1 ;  /* 0x0000000000017941 */ /* 0x000fea0003800200 */
.L_x_125:
[----:B-----5:R0:W-:Y:S02]  /*5ef0*/  STS [R4+0xc8], R7 ;  /* 0x0000c80704007388 */ /* 0x0201e40000000800 */
.L_x_124:
[----:B------:R-:W-:Y:S05]  /*5f00*/  BSYNC.RECONVERGENT B0 ;  /* 0x0000000000007941 */ /* 0x000fea0003800200 */
.L_x_123:
[----:B------:R-:W-:Y:S01]  /*5f10*/  IADD3 R2, PT, PT, R3, 0x33, RZ ;  /* 0x0000003303027810 */ /* 0x000fe20007ffe0ff */
[----:B------:R-:W-:Y:S04]  /*5f20*/  BSSY.RECONVERGENT B0, `(.L_x_127) ;  /* 0x0000035000007945 */ /* 0x000fe80003800200 */
[----:B------:R-:W-:-:S04]  /*5f30*/  IMAD.HI.U32 R5, R2, 0x3291620, RZ ;  /* 0x0329162002057827 */ /* 0x000fc800078e00ff */
[----:B------:R-:W-:-:S05]  /*5f40*/  IMAD R5, R40, 0x20, R5 ;  /* 0x0000002028057824 */ /* 0x000fca00078e0205 */
[----:B------:R-:W-:-:S13]  /*5f50*/  ISETP.GT.U32.AND P0, PT, R5, 0x3f, PT ;  /* 0x0000003f0500780c */ /* 0x000fda0003f04070 */
[----:B------:R-:W-:Y:S05]  /*5f60*/  @P0 BRA `(.L_x_128) ;  /* 0x0000000000c00947 */ /* 0x000fea0003800000 */
[----:B0---4-:R-:W-:Y:S01]  /*5f70*/  IMAD.HI.U32 R7, R2, 0x1c71c71d, RZ ;  /* 0x1c71c71d02077827 */ /* 0x011fe200078e00ff */
        /* <DEDUP_REMOVED lines=14> */
[----:B------:R-:W-:-:S03]  /*6060*/  IMAD.MOV.U32 R7, RZ, RZ, RZ ;  /* 0x000000ffff077224 */ /* 0x000fc600078e00ff */
        /* <DEDUP_REMOVED lines=11> */
[----:B------:R-:W-:-:S04]  /*6120*/  IADD3 R9, PT, PT, R9, R6, RZ ;  /* 0x0000000609097210 */ /* 0x000fc80007ffe0ff */
        /* <DEDUP_REMOVED lines=14> */
[----:B------:R-:W-:-:S05]  /*6210*/  IADD3 R2, PT, PT, R2, R5, R9 ;  /* 0x0000000502027210 */ /* 0x000fca0007ffe009 */
[----:B------:R-:W-:-:S04]  /*6220*/  VIADD R5, R2, 0xfffffff8 ;  /* 0xfffffff802057836 */ /* 0x000fc80000000000 */
[----:B0-----:R-:W-:-:S06]  /*6230*/  IMAD.WIDE.U32 R6, R5, 0x4, R6 ;  /* 0x0000000405067825 */ /* 0x001fcc00078e0006 */
[----:B------:R0:W5:Y:S02]  /*6240*/  LDG.E.CONSTANT R7, desc[UR6][R6.64] ;  /* 0x0000000606077981 */ /* 0x000164000c1e9900 */
.L_x_130:
[----:B------:R-:W-:Y:S05]  /*6250*/  BSYNC.RECONVERGENT B1 ;  /* 0x0000000000017941 */ /* 0x000fea0003800200 */
.L_x_129:
[----:B-----5:R4:W-:Y:S02]  /*6260*/  STS [R4+0xcc], R7 ;  /* 0x0000cc0704007388 */ /* 0x0209e40000000800 */
.L_x_128:
[----:B------:R-:W-:Y:S05]  /*6270*/  BSYNC.RECONVERGENT B0 ;  /* 0x0000000000007941 */ /* 0x000fea0003800200 */
.L_x_127:
[----:B------:R-:W-:Y:S01]  /*6280*/  IADD3 R2, PT, PT, R3, 0x34, RZ ;  /* 0x0000003403027810 */ /* 0x000fe20007ffe0ff */
[----:B------:R-:W-:Y:S04]  /*6290*/  BSSY.RECONVERGENT B0, `(.L_x_131) ;  /* 0x0000035000007945 */ /* 0x000fe80003800200 */
[----:B------:R-:W-:-:S05]  /*62a0*/  IMAD.HI.U32 R5, R2, 0x3291620, RZ ;  /* 0x0329162002057827 */ /* 0x000fca00078e00ff */
[----:B------:R-:W-:-:S04]  /*62b0*/  LEA R5, R40, R5, 0x5 ;  /* 0x0000000528057211 */ /* 0x000fc800078e28ff */
        /* <DEDUP_REMOVED lines=16> */
[----:B------:R-:W-:Y:S02]  /*63c0*/  IMAD.IADD R2, R2, 0x1, R3 ;  /* 0x0000000102027824 */ /* 0x000fe400078e0203 */
[----:B------:R-:W-:-:S03]  /*63d0*/  HFMA2 R3, -RZ, RZ, 0, 0 ;  /* 0x00000000ff037431 */ /* 0x000fc600000001ff */
        /* <DEDUP_REMOVED lines=10> */
[----:B------:R-:W-:-:S05]  /*6480*/  PRMT R7, R0, 0x7710, RZ ;  /* 0x0000771000077816 */ /* 0x000fca00000000ff */
[----:B------:R-:W-:-:S05]  /*6490*/  IMAD.IADD R10, R10, 0x1, R7 ;  /* 0x000000010a0a7824 */ /* 0x000fca00078e0207 */
[----:B------:R-:W-:-:S04]  /*64a0*/  IADD3 R0, PT, PT, R10, -0x1, RZ ;  /* 0xffffffff0a007810 */ /* 0x000fc80007ffe0ff */
[----:B------:R-:W-:-:S04]  /*64b0*/  LOP3.LUT R0, R0, 0xffff, RZ, 0xc0, !PT ;  /* 0x0000ffff00007812 */ /* 0x000fc800078ec0ff */
[----:B------:R-:W-:-:S13]  /*64c0*/  ISETP.GT.U32.AND P0, PT, R0, 0x6, PT ;  /* 0x000000060000780c */ /* 0x000fda0003f04070 */
[----:B------:R-:W-:Y:S05]  /*64d0*/  @P0 BRA `(.L_x_134) ;  /* 0x0000000000380947 */ /* 0x000fea0003800000 */
[----:B------:R-:W-:Y:S01]  /*64e0*/  PRMT R0, R2, 0x9910, RZ ;  /* 0x0000991002007816 */ /* 0x000fe200000000ff */
[----:B------:R-:W-:Y:S01]  /*64f0*/  IMAD R6, R5, 0x31, RZ ;  /* 0x0000003105067824 */ /* 0x000fe200078e02ff */
[----:B------:R-:W0:Y:S01]  /*6500*/  LDC.64 R2, c[0x0][0x380] ;  /* 0x0000e000ff027b82 */ /* 0x000e220000000a00 */
        /* <DEDUP_REMOVED lines=11> */
.L_x_134:
[----:B------:R-:W-:Y:S05]  /*65c0*/  BSYNC.RECONVERGENT B1 ;  /* 0x0000000000017941 */ /* 0x000fea0003800200 */
.L_x_133:
[----:B-----5:R4:W-:Y:S02]  /*65d0*/  STS [R4+0xd0], R3 ;  /* 0x0000d00304007388 */ /* 0x0209e40000000800 */
.L_x_132:
[----:B------:R-:W-:Y:S05]  /*65e0*/  BSYNC.RECONVERGENT B0 ;  /* 0x0000000000007941 */ /* 0x000fea0003800200 */
.L_x_131:
[----:B------:R-:W4:Y:S01]  /*65f0*/  S2R R0, SR_CTAID.Z ;  /* 0x0000000000007919 */ /* 0x000f220000002700 */
[----:B------:R-:W0:Y:S01]  /*6600*/  LDC.64 R38, c[0x0][0x388] ;  /* 0x0000e200ff267b82 */ /* 0x000e220000000a00 */
[----:B------:R-:W-:-:S04]  /*6610*/  IMAD R47, R41, 0x14a, RZ ;  /* 0x0000014a292f7824 */ /* 0x000fc800078e02ff */
[----:B------:R-:W-:-:S04]  /*6620*/  IMAD R49, R40, 0x900, R47 ;  /* 0x0000090028317824 */ /* 0x000fc800078e022f */
[----:B------:R-:W-:-:S04]  /*6630*/  IMAD R49, R42, 0x30, R49 ;  /* 0x000000302a317824 */ /* 0x000fc800078e0231 */
[----:B----4-:R-:W-:-:S04]  /*6640*/  IMAD R3, R0, 0x1200, R49 ;  /* 0x0000120000037824 */ /* 0x010fc800078e0231 */
[----:B0-----:R-:W-:-:S05]  /*6650*/  IMAD.WIDE.U32 R38, R3, 0x4, R38 ;  /* 0x0000000403267825 */ /* 0x001fca00078e0026 */
[----:B------:R0:W5:Y:S04]  /*6660*/  LDG.E.CONSTANT R36, desc[UR6][R38.64] ;  /* 0x0000000626247981 */ /* 0x000168000c1e9900 */
        /* <DEDUP_REMOVED lines=25> */
[----:B-12---:R0:W5:Y:S04]  /*6800*/  LDG.E.CONSTANT R12, desc[UR6][R38.64+0x68] ;  /* 0x00006806260c7981 */ /* 0x006168000c1e9900 */
[----:B---3--:R0:W5:Y:S04]  /*6810*/  LDG.E.CONSTANT R13, desc[UR6][R38.64+0x6c] ;  /* 0x00006c06260d7981 */ /* 0x008168000c1e9900 */
[----:B------:R0:W5:Y:S04]  /*6820*/  LDG.E.CONSTANT R10, desc[UR6][R38.64+0x70] ;  /* 0x00007006260a7981 */ /* 0x000168000c1e9900 */
[----:B------:R0:W5:Y:S04]  /*6830*/  LDG.E.CONSTANT R11, desc[UR6][R38.64+0x74] ;  /* 0x00007406260b7981 */ /* 0x000168000c1e9900 */
[----:B------:R0:W5:Y:S04]  /*6840*/  LDG.E.CONSTANT R8, desc[UR6][R38.64+0x78] ;  /* 0x0000780626087981 */ /* 0x000168000c1e9900 */
[----:B------:R0:W5:Y:S04]  /*6850*/  LDG.E.CONSTANT R9, desc[UR6][R38.64+0x7c] ;  /* 0x00007c0626097981 */ /* 0x000168000c1e9900 */
[----:B------:R0:W5:Y:S04]  /*6860*/  LDG.E.CONSTANT R6, desc[UR6][R38.64+0x80] ;  /* 0x0000800626067981 */ /* 0x000168000c1e9900 */
[----:B------:R0:W5:Y:S04]  /*6870*/  LDG.E.CONSTANT R7, desc[UR6][R38.64+0x84] ;  /* 0x0000840626077981 */ /* 0x000168000c1e9900 */
[----:B------:R0:W5:Y:S04]  /*6880*/  LDG.E.CONSTANT R4, desc[UR6][R38.64+0x88] ;  /* 0x0000880626047981 */ /* 0x000168000c1e9900 */
[----:B------:R0:W5:Y:S01]  /*6890*/  LDG.E.CONSTANT R5, desc[UR6][R38.64+0x8c] ;  /* 0x00008c0626057981 */ /* 0x000162000c1e9900 */
[----:B------:R-:W-:Y:S01]  /*68a0*/  SHF.L.U32 R46, R42, 0x4, RZ ;  /* 0x000000042a2e7819 */ /* 0x000fe200000006ff */
[----:B------:R-:W-:Y:S01]  /*68b0*/  IMAD.SHL.U32 R51, R40, 0x4, RZ ;  /* 0x0000000428337824 */ /* 0x000fe200078e00ff */
[----:B------:R-:W-:Y:S01]  /*68c0*/  MOV R50, RZ ;  /* 0x000000ff00327202 */ /* 0x000fe20000000f00 */
[----:B------:R-:W-:Y:S01]  /*68d0*/  BSSY.RECONVERGENT B0, `(.L_x_135) ;  /* 0x0000031000007945 */ /* 0x000fe20003800200 */
[----:B------:R-:W-:Y:S01]  /*68e0*/  IADD3 R45, PT, PT, R45, 0x5100, RZ ;  /* 0x000051002d2d7810 */ /* 0x000fe20007ffe0ff */
[----:B------:R-:W-:-:S03]  /*68f0*/  IMAD R53, R41, 0x6e, R46 ;  /* 0x0000006e29357824 */ /* 0x000fc600078e022e */
[----:B------:R-:W-:Y:S01]  /*6900*/  LEA R44, R44, R45, 0x18 ;  /* 0x0000002d2c2c7211 */ /* 0x000fe200078ec0ff */
[C---:B------:R-:W-:Y:S01]  /*6910*/  IMAD.HI.U32 R59, R53.reuse, 0x55555556, RZ ;  /* 0x55555556353b7827 */ /* 0x040fe200078e00ff */
[C---:B------:R-:W-:Y:S02]  /*6920*/  IADD3 R57, PT, PT, R53.reuse, 0xc, RZ ;  /* 0x0000000c35397810 */ /* 0x040fe40007ffe0ff */
[C---:B------:R-:W-:Y:S01]  /*6930*/  IADD3 R61, PT, PT, R53.reuse, 0xd, RZ ;  /* 0x0000000d353d7810 */ /* 0x040fe20007ffe0ff */
[----:B------:R-:W-:Y:S01]  /*6940*/  VIADD R63, R53, 0xe ;  /* 0x0000000e353f7836 */ /* 0x000fe20000000000 */
[----:B------:R-:W-:Y:S01]  /*6950*/  LEA R59, R40, R59, 0x8 ;  /* 0x0000003b283b7211 */ /* 0x000fe200078e40ff */
[--C-:B------:R-:W-:Y:S01]  /*6960*/  IMAD.HI.U32 R57, R57, 0x1555556, R50.reuse ;  /* 0x0155555639397827 */ /* 0x100fe200078e0032 */
[----:B------:R-:W-:Y:S02]  /*6970*/  IADD3 R65, PT, PT, R53, 0xf, RZ ;  /* 0x0000000f35417810 */ /* 0x000fe40007ffe0ff */
[----:B------:R-:W-:Y:S01]  /*6980*/  ISETP.GT.U32.AND P2, PT, R59, 0x1fb, PT ;  /* 0x000001fb3b00780c */ /* 0x000fe20003f44070 */
[----:B------:R-:W-:Y:S01]  /*6990*/  IMAD.HI.U32 R55, R61, 0x1555556, R50 ;  /* 0x015555563d377827 */ /* 0x000fe200078e0032 */
[----:B------:R-:W-:-:S02]  /*69a0*/  ISETP.GT.U32.AND P0, PT, R59, 0x1fa, PT ;  /* 0x000001fa3b00780c */ /* 0x000fc40003f04070 */
[----:B------:R-:W-:Y:S01]  /*69b0*/  ISETP.GT.U32.OR P4, PT, R57, 0x7, P2 ;  /* 0x000000073900780c */ /* 0x000fe20001784470 */
[----:B------:R-:W-:Y:S01]  /*69c0*/  IMAD.HI.U32 R46, R63, 0x1555556, R50 ;  /* 0x015555563f2e7827 */ /* 0x000fe200078e0032 */
[----:B------:R-:W-:-:S03]  /*69d0*/  LEA R45, R49, R44, 0x2 ;  /* 0x0000002c312d7211 */ /* 0x000fc600078e10ff */
[----:B------:R-:W-:-:S04]  /*69e0*/  IMAD.HI.U32 R63, R63, 0x55555556, RZ ;  /* 0x555555563f3f7827 */ /* 0x000fc800078e00ff */
[----:B------:R-:W-:Y:S01]  /*69f0*/  IMAD.HI.U32 R61, R61, 0x55555556, RZ ;  /* 0x555555563d3d7827 */ /* 0x000fe200078e00ff */
[----:B------:R-:W-:-:S03]  /*6a00*/  LEA R63, R40, R63, 0x8 ;  /* 0x0000003f283f7211 */ /* 0x000fc600078e40ff */
[----:B------:R-:W-:Y:S01]  /*6a10*/  IMAD R61, R40, 0x100, R61 ;  /* 0x00000100283d7824 */ /* 0x000fe200078e023d */
[----:B------:R-:W-:Y:S01]  /*6a20*/  ISETP.GT.U32.AND P1, PT, R63, 0x1ff, PT ;  /* 0x000001ff3f00780c */ /* 0x000fe20003f24070 */
[----:B------:R-:W-:-:S03]  /*6a30*/  IMAD.HI.U32 R50, R65, 0x1555556, R50 ;  /* 0x0155555641327827 */ /* 0x000fc600078e0032 */
[----:B------:R-:W-:Y:S02]  /*6a40*/  ISETP.GT.U32.AND P3, PT, R61, 0x1ff, PT ;  /* 0x000001ff3d00780c */ /* 0x000fe40003f64070 */
[----:B------:R-:W-:Y:S02]  /*6a50*/  ISETP.GT.U32.OR P0, PT, R50, 0x7, P0 ;  /* 0x000000073200780c */ /* 0x000fe40000704470 */
[----:B------:R-:W-:Y:S02]  /*6a60*/  ISETP.GT.U32.OR P1, PT, R46, 0x7, P1 ;  /* 0x000000072e00780c */ /* 0x000fe40000f24470 */
[----:B------:R-:W-:Y:S01]  /*6a70*/  ISETP.GT.U32.OR P2, PT, R55, 0x7, P3 ;  /* 0x000000073700780c */ /* 0x000fe20001f44470 */
[----:B0-----:R-:W-:-:S12]  /*6a80*/  @P4 BRA `(.L_x_136) ;  /* 0x0000000000544947 */ /* 0x001fd80003800000 */
[----:B------:R-:W-:Y:S01]  /*6a90*/  IMAD R46, R40, 0x300, R53 ;  /* 0x00000300282e7824 */ /* 0x000fe200078e0235 */
[C---:B------:R-:W-:Y:S01]  /*6aa0*/  ISETP.GT.U32.AND P5, PT, R49.reuse, 0x11d9, PT ;  /* 0x000011d93100780c */ /* 0x040fe20003fa4070 */
[----:B------:R-:W-:Y:S01]  /*6ab0*/  IMAD R48, R42, 0x30, R47 ;  /* 0x000000302a307824 */ /* 0x000fe200078e022f */
[C---:B------:R-:W-:Y:S02]  /*6ac0*/  ISETP.GT.U32.AND P4, PT, R49.reuse, 0x11db, PT ;  /* 0x000011db3100780c */ /* 0x040fe40003f84070 */
[----:B------:R-:W-:Y:S02]  /*6ad0*/  ISETP.GT.U32.AND P3, PT, R49, 0x11da, PT ;  /* 0x000011da3100780c */ /* 0x000fe40003f64070 */
[C---:B------:R-:W-:Y:S02]  /*6ae0*/  ISETP.GT.U32.OR P5, PT, R46.reuse, 0x5f3, P5 ;  /* 0x000005f32e00780c */ /* 0x040fe40002fa4470 */
[C---:B------:R-:W-:Y:S02]  /*6af0*/  ISETP.GT.U32.OR P4, PT, R46.reuse, 0x5f3, P4 ;  /* 0x000005f32e00780c */ /* 0x040fe40002784470 */
[----:B------:R-:W-:-:S02]  /*6b00*/  ISETP.GT.U32.OR P3, PT, R46, 0x5f3, P3 ;  /* 0x000005f32e00780c */ /* 0x000fc40001f64470 */
[----:B------:R-:W-:Y:S02]  /*6b10*/  LEA R57, R0, R57, 0x3 ;  /* 0x0000003900397211 */ /* 0x000fe400078e18ff */
[C---:B------:R-:W-:Y:S02]  /*6b20*/  ISETP.GT.U32.OR P5, PT, R48.reuse, 0x8d9, P5 ;  /* 0x000008d93000780c */ /* 0x040fe40002fa4470 */
[C---:B------:R-:W-:Y:S02]  /*6b30*/  ISETP.GT.U32.OR P4, PT, R48.reuse, 0x8db, P4 ;  /* 0x000008db3000780c */ /* 0x040fe40002784470 */
[----:B------:R-:W-:Y:S02]  /*6b40*/  ISETP.GT.U32.OR P3, PT, R48, 0x8da, P3 ;  /* 0x000008da3000780c */ /* 0x000fe40001f64470 */
[C---:B------:R-:W-:Y:S02]  /*6b50*/  ISETP.GT.U32.OR P5, PT, R57.reuse, 0x1f, P5 ;  /* 0x0000001f3900780c */ /* 0x040fe40002fa4470 */
[----:B------:R-:W-:-:S02]  /*6b60*/  ISETP.GT.U32.OR P4, PT, R57, 0x1f, P4 ;  /* 0x0000001f3900780c */ /* 0x000fc40002784470 */
[----:B------:R-:W-:-:S09]  /*6b70*/  ISETP.GT.U32.OR P3, PT, R57, 0x1f, P3 ;  /* 0x0000001f3900780c */ /* 0x000fd20001f64470 */
[----:B------:R-:W2:Y:S04]  /*6b80*/  @!P5 LDG.E.CONSTANT R50, desc[UR6][R38.64+0x98] ;  /* 0x000098062632d981 */ /* 0x000ea8000c1e9900 */
[----:B------:R-:W3:Y:S04]  /*6b90*/  @!P4 LDG.E.CONSTANT R46, desc[UR6][R38.64+0x90] ;  /* 0x00009006262ec981 */ /* 0x000ee8000c1e9900 */
[----:B------:R-:W4:Y:S04]  /*6ba0*/  @!P3 LDG.E.CONSTANT R48, desc[UR6][R38.64+0x94] ;  /* 0x000094062630b981 */ /* 0x000f28000c1e9900 */
[----:B--2---:R0:W-:Y:S04]  /*6bb0*/  @!P5 STS [R45+0x98], R50 ;  /* 0x000098322d00d388 */ /* 0x0041e80000000800 */
[----:B---3--:R0:W-:Y:S04]  /*6bc0*/  @!P4 STS [R45+0x90], R46 ;  /* 0x0000902e2d00c388 */ /* 0x0081e80000000800 */
[----:B----4-:R0:W-:Y:S02]  /*6bd0*/  @!P3 STS [R45+0x94], R48 ;  /* 0x000094302d00b388 */ /* 0x0101e40000000800 */
.L_x_136:
[----:B------:R-:W-:Y:S05]  /*6be0*/  BSYNC.RECONVERGENT B0 ;  /* 0x0000000000007941 */ /* 0x000fea0003800200 */
.L_x_135:
[----:B------:R-:W-:Y:S04]  /*6bf0*/  BSSY.RECONVERGENT B0, `(.L_x_137) ;  /* 0x0000017000007945 */ /* 0x000fe80003800200 */
[----:B------:R-:W-:Y:S05]  /*6c00*/  @P2 BRA `(.L_x_138) ;  /* 0x0000000000542947 */ /* 0x000fea0003800000 */
[----:B0-----:R-:W-:Y:S01]  /*6c10*/  IMAD R46, R40, 0x300, R53 ;  /* 0x00000300282e7824 */ /* 0x001fe200078e0235 */
[C---:B------:R-:W-:Y:S01]  /*6c20*/  ISETP.GT.U32.AND P4, PT, R49.reuse, 0x11d6, PT ;  /* 0x000011d63100780c */ /* 0x040fe20003f84070 */
[----:B------:R-:W-:Y:S01]  /*6c30*/  IMAD R48, R42, 0x30, R47 ;  /* 0x000000302a307824 */ /* 0x000fe200078e022f */
[C---:B------:R-:W-:Y:S01]  /*6c40*/  ISETP.GT.U32.AND P2, PT, R49.reuse, 0x11d8, PT ;  /* 0x000011d83100780c */ /* 0x040fe20003f44070 */
[----:B------:R-:W-:Y:S01]  /*6c50*/  IMAD R55, R0, 0x8, R55 ;  /* 0x0000000800377824 */ /* 0x000fe200078e0237 */
[----:B------:R-:W-:Y:S02]  /*6c60*/  ISETP.GT.U32.AND P3, PT, R49, 0x11d7, PT ;  /* 0x000011d73100780c */ /* 0x000fe40003f64070 */
[C---:B------:R-:W-:Y:S02]  /*6c70*/  ISETP.GT.U32.OR P4, PT, R46.reuse, 0x5f2, P4 ;  /* 0x000005f22e00780c */ /* 0x040fe40002784470 */
[C---:B------:R-:W-:Y:S02]  /*6c80*/  ISETP.GT.U32.OR P2, PT, R46.reuse, 0x5f2, P2 ;  /* 0x000005f22e00780c */ /* 0x040fe40001744470 */
[----:B------:R-:W-:-:S02]  /*6c90*/  ISETP.GT.U32.OR P3, PT, R46, 0x5f2, P3 ;  /* 0x000005f22e00780c */ /* 0x000fc40001f64470 */
[C---:B------:R-:W-:Y:S02]  /*6ca0*/  ISETP.GT.U32.OR P4, PT, R48.reuse, 0x8d6, P4 ;  /* 0x000008d63000780c */ /* 0x040fe40002784470 */
[C---:B------:R-:W-:Y:S02]  /*6cb0*/  ISETP.GT.U32.OR P2, PT, R48.reuse, 0x8d8, P2 ;  /* 0x000008d83000780c */ /* 0x040fe40001744470 */
[----:B------:R-:W-:Y:S02]  /*6cc0*/  ISETP.GT.U32.OR P3, PT, R48, 0x8d7, P3 ;  /* 0x000008d73000780c */ /* 0x000fe40001f64470 */
[C---:B------:R-:W-:Y:S02]  /*6cd0*/  ISETP.GT.U32.OR P4, PT, R55.reuse, 0x1f, P4 ;  /* 0x0000001f3700780c */ /* 0x040fe40002784470 */
[C---:B------:R-:W-:Y:S02]  /*6ce0*/  ISETP.GT.U32.OR P2, PT, R55.reuse, 0x1f, P2 ;  /* 0x0000001f3700780c */ /* 0x040fe40001744470 */
[----:B------:R-:W-:-:S09]  /*6cf0*/  ISETP.GT.U32.OR P3, PT, R55, 0x1f, P3 ;  /* 0x0000001f3700780c */ /* 0x000fd20001f64470 */
[----:B------:R-:W2:Y:S04]  /*6d00*/  @!P4 LDG.E.CONSTANT R50, desc[UR6][R38.64+0xa4] ;  /* 0x0000a4062632c981 */ /* 0x000ea8000c1e9900 */
[----:B------:R-:W3:Y:S04]  /*6d10*/  @!P2 LDG.E.CONSTANT R46, desc[UR6][R38.64+0x9c] ;  /* 0x00009c06262ea981 */ /* 0x000ee8000c1e9900 */
[----:B------:R-:W4:Y:S04]  /*6d20*/  @!P3 LDG.E.CONSTANT R48, desc[UR6][R38.64+0xa0] ;  /* 0x0000a0062630b981 */ /* 0x000f28000c1e9900 */
[----:B--2---:R1:W-:Y:S04]  /*6d30*/  @!P4 STS [R45+0xa4], R50 ;  /* 0x0000a4322d00c388 */ /* 0x0043e80000000800 */
[----:B---3--:R1:W-:Y:S04]  /*6d40*/  @!P2 STS [R45+0x9c], R46 ;  /* 0x00009c2e2d00a388 */ /* 0x0083e80000000800 */
[----:B----4-:R1:W-:Y:S02]  /*6d50*/  @!P3 STS [R45+0xa0], R48 ;  /* 0x0000a0302d00b388 */ /* 0x0103e40000000800 */
.L_x_138:
[----:B------:R-:W-:Y:S05]  /*6d60*/  BSYNC.RECONVERGENT B0 ;  /* 0x0000000000007941 */ /* 0x000fea0003800200 */
.L_x_137:
[----:B------:R-:W-:Y:S04]  /*6d70*/  BSSY.RECONVERGENT B0, `(.L_x_139) ;  /* 0x0000019000007945 */ /* 0x000fe80003800200 */
[----:B------:R-:W-:Y:S05]  /*6d80*/  @P1 BRA `(.L_x_140) ;  /* 0x00000000005c1947 */ /* 0x000fea0003800000 */
[----:B01----:R-:W-:Y:S01]  /*6d90*/  IMAD R48, R42, 0x30, R47 ;  /* 0x000000302a307824 */ /* 0x003fe200078e022f */
[C---:B------:R-:W-:Y:S01]  /*6da0*/  ISETP.GT.U32.AND P3, PT, R49.reuse, 0x11d5, PT ;  /* 0x000011d53100780c */ /* 0x040fe20003f64070 */
[----:B------:R-:W-:Y:S01]  /*6db0*/  IMAD R46, R40, 0x300, R53 ;  /* 0x00000300282e7824 */ /* 0x000fe200078e0235 */
[C---:B------:R-:W-:Y:S02]  /*6dc0*/  ISETP.GT.U32.AND P4, PT, R49.reuse, 0x11d4, PT ;  /* 0x000011d43100780c */ /* 0x040fe40003f84070 */
[----:B------:R-:W-:Y:S02]  /*6dd0*/  ISETP.GT.U32.AND P5, PT, R49, 0x11d3, PT ;  /* 0x000011d33100780c */ /* 0x000fe40003fa4070 */
[C---:B------:R-:W-:Y:S02]  /*6de0*/  ISETP.GT.U32.AND P6, PT, R48.reuse, 0x8d5, PT ;  /* 0x000008d53000780c */ /* 0x040fe40003fc4070 */
[C---:B------:R-:W-:Y:S02]  /*6df0*/  ISETP.GT.U32.AND P1, PT, R48.reuse, 0x8d4, PT ;  /* 0x000008d43000780c */ /* 0x040fe40003f24070 */
[----:B------:R-:W-:-:S02]  /*6e00*/  ISETP.GT.U32.AND P2, PT, R48, 0x8d3, PT ;  /* 0x000008d33000780c */ /* 0x000fc40003f44070 */
[C---:B------:R-:W-:Y:S02]  /*6e10*/  ISETP.GT.U32.OR P3, PT, R46.reuse, 0x5f1, P3 ;  /* 0x000005f12e00780c */ /* 0x040fe40001f64470 */
[C---:B------:R-:W-:Y:S02]  /*6e20*/  ISETP.GT.U32.OR P4, PT, R46.reuse, 0x5f1, P4 ;  /* 0x000005f12e00780c */ /* 0x040fe40002784470 */
[----:B------:R-:W-:Y:S02]  /*6e30*/  ISETP.GT.U32.OR P5, PT, R46, 0x5f1, P5 ;  /* 0x000005f12e00780c */ /* 0x000fe40002fa4470 */
[C---:B------:R-:W-:Y:S02]  /*6e40*/  ISETP.GT.U32.OR P6, PT, R42.reuse, 0x5, P6 ;  /* 0x000000052a00780c */ /* 0x040fe400037c4470 */
[C---:B------:R-:W-:Y:S02]  /*6e50*/  ISETP.GT.U32.OR P1, PT, R42.reuse, 0x5, P1 ;  /* 0x000000052a00780c */ /* 0x040fe40000f24470 */
[----:B------:R-:W-:-:S02]  /*6e60*/  ISETP.GT.U32.OR P2, PT, R42, 0x5, P2 ;  /* 0x000000052a00780c */ /* 0x000fc40001744470 */
[----:B------:R-:W-:Y:S02]  /*6e70*/  PLOP3.LUT P3, PT, P3, P6, PT, 0xf8, 0x8f ;  /* 0x00000000008f781c */ /* 0x000fe40001f6df70 */
[----:B------:R-:W-:Y:S02]  /*6e80*/  PLOP3.LUT P1, PT, P4, P1, PT, 0xf8, 0x8f ;  /* 0x00000000008f781c */ /* 0x000fe40002723f70 */
[----:B------:R-:W-:-:S09]  /*6e90*/  PLOP3.LUT P2, PT, P5, P2, PT, 0xf8, 0x8f ;  /* 0x00000000008f781c */ /* 0x000fd20002f45f70 */
[----:B------:R-:W2:Y:S04]  /*6ea0*/  @!P3 LDG.E.CONSTANT R46, desc[UR6][R38.64+0xa8] ;  /* 0x0000a806262eb981 */ /* 0x000ea8000c1e9900 */
[----:B------:R-:W3:Y:S04]  /*6eb0*/  @!P1 LDG.E.CONSTANT R48, desc[UR6][R38.64+0xac] ;  /* 0x0000ac0626309981 */ /* 0x000ee8000c1e9900 */
[----:B------:R-:W4:Y:S04]  /*6ec0*/  @!P2 LDG.E.CONSTANT R50, desc[UR6][R38.64+0xb0] ;  /* 0x0000b0062632a981 */ /* 0x000f28000c1e9900 */
[----:B--2---:R2:W-:Y:S04]  /*6ed0*/  @!P3 STS [R45+0xa8], R46 ;  /* 0x0000a82e2d00b388 */ /* 0x0045e80000000800 */
[----:B---3--:R2:W-:Y:S04]  /*6ee0*/  @!P1 STS [R45+0xac], R48 ;  /* 0x0000ac302d009388 */ /* 0x0085e80000000800 */
[----:B----4-:R2:W-:Y:S02]  /*6ef0*/  @!P2 STS [R45+0xb0], R50 ;  /* 0x0000b0322d00a388 */ /* 0x0105e40000000800 */
.L_x_140:
[----:B------:R-:W-:Y:S05]  /*6f00*/  BSYNC.RECONVERGENT B0 ;  /* 0x0000000000007941 */ /* 0x000fea0003800200 */
.L_x_139:
[----:B------:R-:W-:Y:S04]  /*6f10*/  BSSY.RECONVERGENT B0, `(.L_x_141) ;  /* 0x0000019000007945 */ /* 0x000fe80003800200 */
[----:B------:R-:W-:Y:S05]  /*6f20*/  @P0 BRA `(.L_x_142) ;  /* 0x00000000005c0947 */ /* 0x000fea0003800000 */
[----:B------:R-:W-:Y:S01]  /*6f30*/  IMAD R47, R42, 0x30, R47 ;  /* 0x000000302a2f7824 */ /* 0x000fe200078e022f */
        /* <DEDUP_REMOVED lines=16> */
[----:B012---:R-:W2:Y:S04]  /*7040*/  @!P2 LDG.E.CONSTANT R46, desc[UR6][R38.64+0xb4] ;  /* 0x0000b406262ea981 */ /* 0x007ea8000c1e9900 */
[----:B------:R-:W3:Y:S04]  /*7050*/  @!P0 LDG.E.CONSTANT R48, desc[UR6][R38.64+0xb8] ;  /* 0x0000b80626308981 */ /* 0x000ee8000c1e9900 */
[----:B------:R-:W4:Y:S04]  /*7060*/  @!P1 LDG.E.CONSTANT R50, desc[UR6][R38.64+0xbc] ;  /* 0x0000bc0626329981 */ /* 0x000f28000c1e9900 */
[----:B--2---:R0:W-:Y:S04]  /*7070*/  @!P2 STS [R45+0xb4], R46 ;  /* 0x0000b42e2d00a388 */ /* 0x0041e80000000800 */
[----:B---3--:R0:W-:Y:S04]  /*7080*/  @!P0 STS [R45+0xb8], R48 ;  /* 0x0000b8302d008388 */ /* 0x0081e80000000800 */
[----:B----4-:R0:W-:Y:S02]  /*7090*/  @!P1 STS [R45+0xbc], R50 ;  /* 0x0000bc322d009388 */ /* 0x0101e40000000800 */
.L_x_142:
[----:B------:R-:W-:Y:S05]  /*70a0*/  BSYNC.RECONVERGENT B0 ;  /* 0x0000000000007941 */ /* 0x000fea0003800200 */
.L_x_141:
[----:B-----5:R-:W-:Y:S01]  /*70b0*/  STS.64 [R45], R36 ;  /* 0x000000242d007388 */ /* 0x020fe20000000a00 */
[----:B------:R-:W-:Y:S02]  /*70c0*/  IMAD R42, R41, 0x9, R42 ;  /* 0x00000009292a7824 */ /* 0x000fe400078e022a */
[----:B------:R-:W-:Y:S01]  /*70d0*/  HFMA2 R99, -RZ, RZ, 0, 0 ;  /* 0x00000000ff637431 */ /* 0x000fe200000001ff */
[----:B------:R-:W-:Y:S01]  /*70e0*/  MOV R103, RZ ;  /* 0x000000ff00677202 */ /* 0x000fe20000000f00 */
[----:B------:R-:W-:Y:S01]  /*70f0*/  STS.64 [R45+0x8], R34 ;  /* 0x000008222d007388 */ /* 0x000fe20000000a00 */
[----:B------:R-:W-:Y:S02]  /*7100*/  HFMA2 R111, -RZ, RZ, 0, 0 ;  /* 0x00000000ff6f7431 */ /* 0x000fe400000001ff */
[----:B------:R-:W-:Y:S01]  /*7110*/  IMAD.MOV.U32 R107, RZ, RZ, RZ ;  /* 0x000000ffff6b7224 */ /* 0x000fe200078e00ff */
[----:B------:R-:W-:Y:S01]  /*7120*/  UMOV UR4, 0x288 ;  /* 0x0000028800047882 */ /* 0x000fe20000000000 */
[----:B------:R-:W-:Y:S04]  /*7130*/  STS.64 [R45+0x10], R32 ;  /* 0x000010202d007388 */ /* 0x000fe80000000a00 */
[----:B------:R-:W-:Y:S04]  /*7140*/  STS.64 [R45+0x18], R30 ;  /* 0x0000181e2d007388 */ /* 0x000fe80000000a00 */
[----:B------:R-:W-:Y:S04]  /*7150*/  STS.64 [R45+0x20], R28 ;  /* 0x0000201c2d007388 */ /* 0x000fe80000000a00 */
[----:B------:R-:W-:Y:S04]  /*7160*/  STS.64 [R45+0x28], R26 ;  /* 0x0000281a2d007388 */ /* 0x000fe80000000a00 */
[----:B------:R-:W-:Y:S04]  /*7170*/  STS.64 [R45+0x30], R24 ;  /* 0x000030182d007388 */ /* 0x000fe80000000a00 */
[----:B------:R-:W-:Y:S04]  /*7180*/  STS.64 [R45+0x38], R22 ;  /* 0x000038162d007388 */ /* 0x000fe80000000a00 */
[----:B------:R-:W-:Y:S04]  /*7190*/  STS.64 [R45+0x40], R20 ;  /* 0x000040142d007388 */ /* 0x000fe80000000a00 */
[----:B------:R3:W-:Y:S04]  /*71a0*/  STS.64 [R45+0x48], R2 ;  /* 0x000048022d007388 */ /* 0x0007e80000000a00 */
[----:B------:R4:W-:Y:S04]  /*71b0*/  STS.64 [R45+0x50], R18 ;  /* 0x000050122d007388 */ /* 0x0009e80000000a00 */
[----:B------:R4:W-:Y:S04]  /*71c0*/  STS.64 [R45+0x58], R16 ;  /* 0x000058102d007388 */ /* 0x0009e80000000a00 */
[----:B------:R4:W-:Y:S01]  /*71d0*/  STS.64 [R45+0x60], R14 ;  /* 0x0000600e2d007388 */ /* 0x0009e20000000a00 */
[----:B---3--:R-:W-:Y:S01]  /*71e0*/  IMAD R2, R40, 0x900, R44 ;  /* 0x0000090028027824 */ /* 0x008fe200078e022c */
[----:B------:R-:W-:-:S02]  /*71f0*/  LEA R3, R42, R43, 0x2 ;  /* 0x0000002b2a037211 */ /* 0x000fc400078e10ff */
[----:B------:R4:W-:Y:S02]  /*7200*/  STS.64 [R45+0x68], R12 ;  /* 0x0000680c2d007388 */ /* 0x0009e40000000a00 */
[----:B------:R-:W-:Y:S02]  /*7210*/  IADD3 R2, PT, PT, R2, 0x2400, RZ ;  /* 0x0000240002027810 */ /* 0x000fe40007ffe0ff */
[----:B------:R4:W-:Y:S04]  /*7220*/  STS.64 [R45+0x70], R10 ;  /* 0x0000700a2d007388 */ /* 0x0009e80000000a00 */
[----:B------:R4:W-:Y:S04]  /*7230*/  STS.64 [R45+0x78], R8 ;  /* 0x000078082d007388 */ /* 0x0009e80000000a00 */
[----:B------:R4:W-:Y:S04]  /*7240*/  STS.64 [R45+0x80], R6 ;  /* 0x000080062d007388 */ /* 0x0009e80000000a00 */
[----:B------:R4:W-:Y:S01]  /*7250*/  STS.64 [R45+0x88], R4 ;  /* 0x000088042d007388 */ /* 0x0009e20000000a00 */
[----:B------:R-:W-:Y:S06]  /*7260*/  BAR.SYNC.DEFER_BLOCKING 0x0 ;  /* 0x0000000000007b1d */ /* 0x000fec0000010000 */
.L_x_143:
[----:B------:R-:W-:Y:S04]  /*7270*/  LDS R40, [R3+UR4+-0x288] ;  /* 0xfffd780403287984 */ /* 0x000fe80008000800 */
[----:B----4-:R-:W3:Y:S04]  /*7280*/  LDS.128 R12, [R2+-0x1200] ;  /* 0xffee0000020c7984 */ /* 0x010ee80000000c00 */
[----:B------:R-:W4:Y:S04]  /*7290*/  LDS.128 R16, [R2+-0x2400] ;  /* 0xffdc000002107984 */ /* 0x000f280000000c00 */
[----:B------:R-:W5:Y:S04]  /*72a0*/  LDS.128 R8, [R2] ;  /* 0x0000000002087984 */ /* 0x000f680000000c00 */
[----:B------:R-:W5:Y:S04]  /*72b0*/  LDS.128 R4, [R2+0x1200] ;  /* 0x0012000002047984 */ /* 0x000f680000000c00 */
[----:B------:R-:W-:Y:S04]  /*72c0*/  LDS R60, [R3+UR4+-0x144] ;  /* 0xfffebc04033c7984 */ /* 0x000fe80008000800 */
[----:B------:R-:W5:Y:S04]  /*72d0*/  LDS.128 R32, [R2+-0x23e0] ;  /* 0xffdc200002207984 */ /* 0x000f680000000c00 */
[----:B------:R-:W-:Y:S04]  /*72e0*/  LDS R69, [R3+UR4] ;  /* 0x0000000403457984 */ /* 0x000fe80008000800 */
[----:B------:R-:W5:Y:S04]  /*72f0*/  LDS.128 R56, [R2+-0x23c0] ;  /* 0xffdc400002387984 */ /* 0x000f680000000c00 */
[----:B------:R-:W5:Y:S04]  /*7300*/  LDS.128 R28, [R2+-0x11e0] ;  /* 0xffee2000021c7984 */ /* 0x000f680000000c00 */
[----:B------:R-:W5:Y:S04]  /*7310*/  LDS.128 R20, [R2+0x1220] ;  /* 0x0012200002147984 */ /* 0x000f680000000c00 */
[----:B------:R-:W5:Y:S01]  /*7320*/  LDS.128 R24, [R2+0x20] ;  /* 0x0000200002187984 */ /* 0x000f620000000c00 */
[----:B---3--:R-:W-:-:S03]  /*7330*/  FFMA R107, R40, R12, R107 ;  /* 0x0000000c286b7223 */ /* 0x008fc6000000006b */
[----:B------:R-:W3:Y:S01]  /*7340*/  LDS.128 R52, [R2+-0x11c0] ;  /* 0xffee400002347984 */ /* 0x000ee20000000c00 */
[----:B----4-:R-:W-:-:S03]  /*7350*/  FFMA R111, R40, R16, R111 ;  /* 0x00000010286f7223 */ /* 0x010fc6000000006f */
[----:B012---:R-:W0:Y:S01]  /*7360*/  LDS.128 R44, [R2+0x1240] ;  /* 0x00124000022c7984 */ /* 0x007e220000000c00 */
[----:B-----5:R-:W-:-:S03]  /*7370*/  FFMA R12, R40, R8, R103 ;  /* 0x00000008280c7223 */ /* 0x020fc60000000067 */
[----:B------:R-:W1:Y:S01]  /*7380*/  LDS.128 R48, [R2+0x40] ;  /* 0x0000400002307984 */ /* 0x000e620000000c00 */
[----:B------:R-:W-:-:S03]  /*7390*/  FFMA R62, R40, R4, R99 ;  /* 0x00000004283e7223 */ /* 0x000fc60000000063 */
[----:B------:R-:W-:Y:S04]  /*73a0*/  LDS R16, [R3+UR4+0x144] ;  /* 0x0001440403107984 */ /* 0x000fe80008000800 */
[----:B------:R-:W2:Y:S01]  /*73b0*/  LDS.128 R36, [R2+-0x23a0] ;  /* 0xffdc600002247984 */ /* 0x000ea20000000c00 */
[----:B------:R-:W-:-:S03]  /*73c0*/  FFMA R64, R60, R33, R111 ;  /* 0x000000213c407223 */ /* 0x000fc6000000006f */
[----:B------:R-:W4:Y:S04]  /*73d0*/  LDS.128 R40, [R2+-0x11a0] ;  /* 0xffee600002287984 */ /* 0x000f280000000c00 */
[----:B------:R-:W5:Y:S01]  /*73e0*/  LDS R4, [R3+UR4+-0x284] ;  /* 0xfffd7c0403047984 */ /* 0x000f620008000800 */
[----:B------:R-:W-:Y:S01]  /*73f0*/  FFMA R33, R69, R58, R64 ;  /* 0x0000003a45217223 */ /* 0x000fe20000000040 */
[C---:B------:R-:W-:Y:S02]  /*7400*/  FFMA R8, R60.reuse, R29, R107 ;  /* 0x0000001d3c087223 */ /* 0x040fe4000000006b */
[----:B------:R-:W5:Y:S01]  /*7410*/  LDS.128 R64, [R2+0x60] ;  /* 0x0000600002407984 */ /* 0x000f620000000c00 */
[----:B------:R-:W-:-:S03]  /*7420*/  FFMA R21, R60, R21, R62 ;  /* 0x000000153c157223 */ /* 0x000fc6000000003e */
[----:B------:R-:W-:Y:S01]  /*7430*/  LDS.128 R112, [R2+-0x2390] ;  /* 0xffdc700002707984 */ /* 0x000fe20000000c00 */
[----:B------:R-:W-:-:S03]  /*7440*/  FFMA R25, R60, R25, R12 ;  /* 0x000000193c197223 */ /* 0x000fc6000000000c */
[----:B------:R-:W-:Y:S01]  /*7450*/  LDS.128 R104, [R2+0x70] ;  /* 0x0000700002687984 */ /* 0x000fe20000000c00 */
[----:B---3--:R-:W-:-:S03]  /*7460*/  FFMA R8, R69, R54, R8 ;  /* 0x0000003645087223 */ /* 0x008fc60000000008 */
[----:B------:R-:W3:Y:S01]  /*7470*/  LDS.128 R60, [R2+0x1260] ;  /* 0x00126000023c7984 */ /* 0x000ee20000000c00 */
[----:B0-----:R-:W-:-:S03]  /*7480*/  FFMA R46, R69, R46, R21 ;  /* 0x0000002e452e7223 */ /* 0x001fc60000000015 */
[----:B------:R-:W-:Y:S01]  /*7490*/  LDS.128 R100, [R2+0x1270] ;  /* 0x0012700002647984 */ /* 0x000fe20000000c00 */
[----:B-1----:R-:W-:-:S03]  /*74a0*/  FFMA R25, R69, R50, R25 ;  /* 0x0000003245197223 */ /* 0x002fc60000000019 */
[----:B------:R-:W0:Y:S04]  /*74b0*/  LDS R21, [R3+UR4+-0x140] ;  /* 0xfffec00403157984 */ /* 0x000e280008000800 */
[----:B------:R-:W-:Y:S01]  /*74c0*/  LDS.128 R108, [R2+-0x1190] ;  /* 0xffee7000026c7984 */ /* 0x000fe20000000c00 */
[----:B--2---:R-:W-:-:S03]  /*74d0*/  FFMA R33, R16, R39, R33 ;  /* 0x0000002710217223 */ /* 0x004fc60000000021 */
[----:B------:R-:W-:Y:S01]  /*74e0*/  LDS.128 R96, [R2+-0x23b0] ;  /* 0xffdc500002607984 */ /* 0x000fe20000000c00 */
[----:B----4-:R-:W-:-:S03]  /*74f0*/  FFMA R50, R16, R43, R8 ;  /* 0x0000002b10327223 */ /* 0x010fc60000000008 */
[----:B------:R-:W-:Y:S01]  /*7500*/  LDS.128 R92, [R2+-0x11b0] ;  /* 0xffee5000025c7984 */ /* 0x000fe20000000c00 */
[----:B-----5:R-:W-:-:S03]  /*7510*/  FFMA R12, R4, R17, R33 ;  /* 0x00000011040c7223 */ /* 0x020fc60000000021 */
[----:B------:R-:W1:Y:S01]  /*7520*/  LDS R8, [R3+UR4+0x4] ;  /* 0x0000040403087984 */ /* 0x000e620008000800 */
[----:B------:R-:W-:-:S03]  /*7530*/  FFMA R17, R4, R13, R50 ;  /* 0x0000000d04117223 */ /* 0x000fc60000000032 */
[----:B------:R-:W2:Y:S01]  /*7540*/  LDS R13, [R3+UR4+0x148] ;  /* 0x00014804030d7984 */ /* 0x000ea20008000800 */
[----:B------:R-:W-:-:S03]  /*7550*/  FFMA R25, R16, R67, R25 ;  /* 0x0000004310197223 */ /* 0x000fc60000000019 */
[----:B------:R-:W-:Y:S01]  /*7560*/  LDS.128 R88, [R2+0x50] ;  /* 0x0000500002587984 */ /* 0x000fe20000000c00 */
[----:B------:R-:W-:-:S03]  /*7570*/  FFMA R9, R4, R9, R25 ;  /* 0x0000000904097223 */ /* 0x000fc60000000019 */
[----:B------:R-:W-:Y:S01]  /*7580*/  LDS.128 R84, [R2+0x1250] ;  /* 0x0012500002547984 */ /* 0x000fe20000000c00 */
[----:B---3--:R-:W-:-:S03]  /*7590*/  FFMA R46, R16, R63, R46 ;  /* 0x0000003f102e7223 */ /* 0x008fc6000000002e */
[----:B------:R-:W-:Y:S01]  /*75a0*/  LDS.128 R80, [R2+-0x23d0] ;  /* 0xffdc300002507984 */ /* 0x000fe20000000c00 */
[----:B------:R-:W-:-:S03]  /*75b0*/  FFMA R5, R4, R5, R46 ;  /* 0x0000000504057223 */ /* 0x000fc6000000002e */
[----:B------:R-:W-:Y:S01]  /*75c0*/  LDS.128 R76, [R2+-0x11d0] ;  /* 0xffee3000024c7984 */ /* 0x000fe20000000c00 */
[C---:B0-----:R-:W-:Y:S01]  /*75d0*/  FFMA R25, R21.reuse, R34, R12 ;  /* 0x0000002215197223 */ /* 0x041fe2000000000c */
[C---:B------:R-:W-:Y:S01]  /*75e0*/  FFMA R26, R21.reuse, R26, R9 ;  /* 0x0000001a151a7223 */ /* 0x040fe20000000009 */
[C---:B------:R-:W-:Y:S01]  /*75f0*/  FFMA R22, R21.reuse, R22, R5 ;  /* 0x0000001615167223 */ /* 0x040fe20000000005 */
[----:B------:R-:W0:Y:S01]  /*7600*/  LDS R9, [R3+UR4+-0x280] ;  /* 0xfffd800403097984 */ /* 0x000e220008000800 */
[----:B------:R-:W-:-:S03]  /*7610*/  FFMA R30, R21, R30, R17 ;  /* 0x0000001e151e7223 */ /* 0x000fc60000000011 */
[----:B------:R-:W-:Y:S04]  /*7620*/  LDS R5, [R3+UR4+0x8] ;  /* 0x0000080403057984 */ /* 0x000fe80008000800 */
[----:B------:R-:W-:Y:S04]  /*7630*/  LDS.128 R72, [R2+0x30] ;  /* 0x0000300002487984 */ /* 0x000fe80000000c00 */
[----:B------:R-:W-:Y:S01]  /*7640*/  LDS.128 R68, [R2+0x1230] ;  /* 0x0012300002447984 */ /* 0x000fe20000000c00 */
[C---:B-1----:R-:W-:Y:S01]  /*7650*/  FFMA R4, R8.reuse, R59, R25 ;  /* 0x0000003b08047223 */ /* 0x042fe20000000019 */
[C---:B------:R-:W-:Y:S01]  /*7660*/  FFMA R51, R8.reuse, R51, R26 ;  /* 0x0000003308337223 */ /* 0x040fe2000000001a */
[C---:B------:R-:W-:Y:S01]  /*7670*/  FFMA R47, R8.reuse, R47, R22 ;  /* 0x0000002f082f7223 */ /* 0x040fe20000000016 */
[----:B------:R-:W-:Y:S01]  /*7680*/  FFMA R55, R8, R55, R30 ;  /* 0x0000003708377223 */ /* 0x000fe2000000001e */
[C---:B--2---:R-:W-:Y:S01]  /*7690*/  FFMA R112, R13.reuse, R112, R4 ;  /* 0x000000700d707223 */ /* 0x044fe20000000004 */
[C---:B------:R-:W-:Y:S01]  /*76a0*/  FFMA R51, R13.reuse, R104, R51 ;  /* 0x000000680d337223 */ /* 0x040fe20000000033 */
[----:B------:R-:W1:Y:S01]  /*76b0*/  LDS R4, [R3+UR4+-0x13c] ;  /* 0xfffec40403047984 */ /* 0x000e620008000800 */
[C---:B------:R-:W-:Y:S01]  /*76c0*/  FFMA R47, R13.reuse, R100, R47 ;  /* 0x000000640d2f7223 */ /* 0x040fe2000000002f */
[----:B------:R-:W-:-:S02]  /*76d0*/  FFMA R55, R13, R108, R55 ;  /* 0x0000006c0d377223 */ /* 0x000fc40000000037 */
[----:B------:R-:W-:Y:S04]  /*76e0*/  LDS R21, [R3+UR4+-0x260] ;  /* 0xfffda00403157984 */ /* 0x000fe80008000800 */
[----:B------:R-:W-:Y:S01]  /*76f0*/  LDS R25, [R3+UR4+0x16c] ;  /* 0x00016c0403197984 */ /* 0x000fe20008000800 */
[C---:B0-----:R-:W-:Y:S01]  /*7700*/  FFMA R10, R9.reuse, R10, R51 ;  /* 0x0000000a090a7223 */ /* 0x041fe20000000033 */
[C---:B------:R-:W-:Y:S01]  /*7710*/  FFMA R6, R9.reuse, R6, R47 ;  /* 0x0000000609067223 */ /* 0x040fe2000000002f */
[C---:B------:R-:W-:Y:S01]  /*7720*/  FFMA R13, R9.reuse, R18, R112 ;  /* 0x00000012090d7223 */ /* 0x040fe20000000070 */
[----:B------:R-:W-:Y:S01]  /*7730*/  FFMA R8, R9, R14, R55 ;  /* 0x0000000e09087223 */ /* 0x000fe20000000037 */
[C---:B-1----:R-:W-:Y:S01]  /*7740*/  FFMA R27, R4.reuse, R27, R10 ;  /* 0x0000001b041b7223 */ /* 0x042fe2000000000a */
[C---:B------:R-:W-:Y:S01]  /*7750*/  FFMA R23, R4.reuse, R23, R6 ;  /* 0x0000001704177223 */ /* 0x040fe20000000006 */
[----:B------:R-:W0:Y:S01]  /*7760*/  LDS R10, [R3+UR4+0x14c] ;  /* 0x00014c04030a7984 */ /* 0x000e220008000800 */
[C---:B------:R-:W-:Y:S01]  /*7770*/  FFMA R12, R4.reuse, R35, R13 ;  /* 0x00000023040c7223 */ /* 0x040fe2000000000d */
[----:B------:R-:W-:Y:S01]  /*7780*/  FFMA R8, R4, R31, R8 ;  /* 0x0000001f04087223 */ /* 0x000fe20000000008 */
[C---:B------:R-:W-:Y:S01]  /*7790*/  FFMA R88, R5.reuse, R88, R27 ;  /* 0x0000005805587223 */ /* 0x040fe2000000001b */
[----:B------:R-:W1:Y:S01]  /*77a0*/  LDS R6, [R3+UR4+-0x264] ;  /* 0xfffd9c0403067984 */ /* 0x000e620008000800 */
[C---:B------:R-:W-:Y:S01]  /*77b0*/  FFMA R9, R5.reuse, R96, R12 ;  /* 0x0000006005097223 */ /* 0x040fe2000000000c */
[----:B------:R-:W-:-:S02]  /*77c0*/  FFMA R84, R5, R84, R23 ;  /* 0x0000005405547223 */ /* 0x000fc40000000017 */
[----:B------:R-:W-:Y:S01]  /*77d0*/  LDS R23, [R3+UR4+0x28] ;  /* 0x0000280403177984 */ /* 0x000fe20008000800 */
[C---:B0-----:R-:W-:Y:S01]  /*77e0*/  FFMA R113, R10.reuse, R113, R9 ;  /* 0x000000710a717223 */ /* 0x041fe20000000009 */
[----:B------:R-:W-:Y:S01]  /*77f0*/  FFMA R9, R5, R92, R8 ;  /* 0x0000005c05097223 */ /* 0x000fe20000000008 */
[C---:B------:R-:W-:Y:S01]  /*7800*/  FFMA R88, R10.reuse, R105, R88 ;  /* 0x000000690a587223 */ /* 0x040fe20000000058 */
[C---:B------:R-:W-:Y:S01]  /*7810*/  FFMA R84, R10.reuse, R101, R84 ;  /* 0x000000650a547223 */ /* 0x040fe20000000054 */
[----:B------:R-:W0:Y:S01]  /*7820*/  LDS R5, [R3+UR4+-0x120] ;  /* 0xfffee00403057984 */ /* 0x000e220008000800 */
[----:B------:R-:W-:Y:S01]  /*7830*/  FFMA R9, R10, R109, R9 ;  /* 0x0000006d0a097223 */ /* 0x000fe20000000009 */
[C---:B-1----:R-:W-:Y:S01]  /*7840*/  FFMA R4, R6.reuse, R19, R113 ;  /* 0x0000001306047223 */ /* 0x042fe20000000071 */
[C---:B------:R-:W-:Y:S01]  /*7850*/  FFMA R11, R6.reuse, R11, R88 ;  /* 0x0000000b060b7223 */ /* 0x040fe20000000058 */
[C---:B------:R-:W-:Y:S01]  /*7860*/  FFMA R7, R6.reuse, R7, R84 ;  /* 0x0000000706077223 */ /* 0x040fe20000000054 */
[----:B------:R-:W-:Y:S01]  /*7870*/  FFMA R15, R6, R15, R9 ;  /* 0x0000000f060f7223 */ /* 0x000fe20000000009 */
[----:B------:R-:W-:Y:S04]  /*7880*/  LDS R8, [R3+UR4+0x168] ;  /* 0x0001680403087984 */ /* 0x000fe80008000800 */
[----:B------:R-:W1:Y:S01]  /*7890*/  LDS R6, [R3+UR4+0x24] ;  /* 0x0000240403067984 */ /* 0x000e620008000800 */
[C---:B0-----:R-:W-:Y:S01]  /*78a0*/  FFMA R9, R5.reuse, R80, R4 ;  /* 0x0000005005097223 */ /* 0x041fe20000000004 */
[C---:B------:R-:W-:Y:S01]  /*78b0*/  FFMA R15, R5.reuse, R76, R15 ;  /* 0x0000004c050f7223 */ /* 0x040fe2000000000f */
[C---:B------:R-:W-:Y:S01]  /*78c0*/  FFMA R72, R5.reuse, R72, R11 ;  /* 0x0000004805487223 */ /* 0x040fe2000000000b */
[----:B------:R-:W-:Y:S01]  /*78d0*/  FFMA R68, R5, R68, R7 ;  /* 0x0000004405447223 */ /* 0x000fe20000000007 */
[C---:B-1----:R-:W-:Y:S01]  /*78e0*/  FFMA R97, R6.reuse, R97, R9 ;  /* 0x0000006106617223 */ /* 0x042fe20000000009 */
[C---:B------:R-:W-:Y:S01]  /*78f0*/  FFMA R93, R6.reuse, R93, R15 ;  /* 0x0000005d065d7223 */ /* 0x040fe2000000000f */
[C---:B------:R-:W-:Y:S01]  /*7900*/  FFMA R89, R6.reuse, R89, R72 ;  /* 0x0000005906597223 */ /* 0x040fe20000000048 */
[----:B------:R-:W-:Y:S01]  /*7910*/  FFMA R85, R6, R85, R68 ;  /* 0x0000005506557223 */ /* 0x000fe20000000044 */
[C---:B------:R-:W-:Y:S01]  /*7920*/  FFMA R114, R8.reuse, R114, R97 ;  /* 0x0000007208727223 */ /* 0x040fe20000000061 */
[----:B------:R-:W0:Y:S01]  /*7930*/  LDS.128 R4, [R2+-0x23f0] ;  /* 0xffdc100002047984 */ /* 0x000e220000000c00 */
[C---:B------:R-:W-:Y:S01]  /*7940*/  FFMA R106, R8.reuse, R106, R89 ;  /* 0x0000006a086a7223 */ /* 0x040fe20000000059 */
[C---:B------:R-:W-:Y:S01]  /*7950*/  FFMA R110, R8.reuse, R110, R93 ;  /* 0x0000006e086e7223 */ /* 0x040fe2000000005d */
[----:B------:R-:W-:-:S02]  /*7960*/  FFMA R102, R8, R102, R85 ;  /* 0x0000006608667223 */ /* 0x000fc40000000055 */
[----:B------:R-:W1:Y:S01]  /*7970*/  LDS.128 R8, [R2+-0x11f0] ;  /* 0xffee100002087984 */ /* 0x000e620000000c00 */
[----:B0-----:R-:W-:-:S03]  /*7980*/  FFMA R13, R21, R4, R114 ;  /* 0x00000004150d7223 */ /* 0x001fc60000000072 */
[----:B------:R-:W0:Y:S01]  /*7990*/  LDS R4, [R3+UR4+-0x11c] ;  /* 0xfffee40403047984 */ /* 0x000e220008000800 */
[----:B-1----:R-:W-:Y:S01]  /*79a0*/  FFMA R8, R21, R8, R110 ;  /* 0x0000000815087223 */ /* 0x002fe2000000006e */
[----:B0-----:R-:W-:-:S03]  /*79b0*/  FFMA R12, R4, R81, R13 ;  /* 0x00000051040c7223 */ /* 0x001fc6000000000d */
[----:B------:R-:W-:Y:S01]  /*79c0*/  FFMA R8, R4, R77, R8 ;  /* 0x0000004d04087223 */ /* 0x000fe20000000008 */
[----:B------:R-:W-:-:S03]  /*79d0*/  FFMA R98, R23, R98, R12 ;  /* 0x0000006217627223 */ /* 0x000fc6000000000c */
[----:B------:R-:W-:Y:S01]  /*79e0*/  FFMA R94, R23, R94, R8 ;  /* 0x0000005e175e7223 */ /* 0x000fe20000000008 */
[----:B------:R-:W0:Y:S01]  /*79f0*/  LDS.128 R12, [R2+0x10] ;  /* 0x00001000020c7984 */ /* 0x000e220000000c00 */
[C---:B------:R-:W-:Y:S02]  /*7a00*/  FFMA R115, R25.reuse, R115, R98 ;  /* 0x0000007319737223 */ /* 0x040fe40000000062 */
[----:B------:R-:W-:Y:S01]  /*7a10*/  FFMA R94, R25, R111, R94 ;  /* 0x0000006f195e7223 */ /* 0x000fe2000000005e */
[----:B------:R-:W1:Y:S04]  /*7a20*/  LDS R8, [R3+UR4+-0x25c] ;  /* 0xfffda40403087984 */ /* 0x000e680008000800 */
[----:B------:R-:W-:Y:S01]  /*7a30*/  LDS.128 R108, [R2+-0x2380] ;  /* 0xffdc8000026c7984 */ /* 0x000fe20000000c00 */
[----:B0-----:R-:W-:-:S04]  /*7a40*/  FFMA R17, R21, R12, R106 ;  /* 0x0000000c15117223 */ /* 0x001fc8000000006a */
[----:B------:R-:W-:Y:S01]  /*7a50*/  FFMA R17, R4, R73, R17 ;  /* 0x0000004904117223 */ /* 0x000fe20000000011 */
[----:B-1----:R-:W-:-:S03]  /*7a60*/  FFMA R9, R8, R9, R94 ;  /* 0x0000000908097223 */ /* 0x002fc6000000005e */
[----:B------:R-:W-:Y:S02]  /*7a70*/  FFMA R90, R23, R90, R17 ;  /* 0x0000005a175a7223 */ /* 0x000fe40000000011 */
[----:B------:R-:W0:Y:S02]  /*7a80*/  LDS.128 R16, [R2+0x1210] ;  /* 0x0012100002107984 */ /* 0x000e240000000c00 */
[----:B------:R-:W-:Y:S02]  /*7a90*/  FFMA R90, R25, R107, R90 ;  /* 0x0000006b195a7223 */ /* 0x000fe4000000005a */
[----:B------:R-:W-:Y:S02]  /*7aa0*/  LDS.128 R104, [R2+-0x1180] ;  /* 0xffee800002687984 */ /* 0x000fe40000000c00 */
[C---:B------:R-:W-:Y:S01]  /*7ab0*/  FFMA R13, R8.reuse, R13, R90 ;  /* 0x0000000d080d7223 */ /* 0x040fe2000000005a */
[----:B0-----:R-:W-:Y:S01]  /*7ac0*/  FFMA R21, R21, R16, R102 ;  /* 0x0000001015157223 */ /* 0x001fe20000000066 */
[----:B------:R-:W-:-:S02]  /*7ad0*/  FFMA R16, R8, R5, R115 ;  /* 0x0000000508107223 */ /* 0x000fc40000000073 */
[----:B------:R-:W-:Y:S01]  /*7ae0*/  LDS R5, [R3+UR4+0x170] ;  /* 0x0001700403057984 */ /* 0x000fe20008000800 */
[----:B------:R-:W-:-:S03]  /*7af0*/  FFMA R12, R4, R69, R21 ;  /* 0x00000045040c7223 */ /* 0x000fc60000000015 */
[----:B------:R-:W0:Y:S01]  /*7b00*/  LDS R21, [R3+UR4+-0x118] ;  /* 0xfffee80403157984 */ /* 0x000e220008000800 */
[----:B------:R-:W-:-:S03]  /*7b10*/  FFMA R12, R23, R86, R12 ;  /* 0x00000056170c7223 */ /* 0x000fc6000000000c */
[----:B------:R-:W1:Y:S01]  /*7b20*/  LDS R4, [R3+UR4+0x2c] ;  /* 0x00002c0403047984 */ /* 0x000e620008000800 */
[----:B------:R-:W-:-:S03]  /*7b30*/  FFMA R12, R25, R103, R12 ;  /* 0x00000067190c7223 */ /* 0x000fc6000000000c */
[----:B------:R-:W2:Y:S01]  /*7b40*/  LDS.128 R100, [R2+0x80] ;  /* 0x0000800002647984 */ /* 0x000ea20000000c00 */
[----:B------:R-:W-:-:S03]  /*7b50*/  FFMA R17, R8, R17, R12 ;  /* 0x0000001108117223 */ /* 0x000fc6000000000c */
[----:B------:R-:W-:Y:S01]  /*7b60*/  LDS R12, [R3+UR4+-0x23c] ;  /* 0xfffdc404030c7984 */ /* 0x000fe20008000800 */
[C---:B0-----:R-:W-:Y:S01]  /*7b70*/  FFMA R23, R21.reuse, R82, R16 ;  /* 0x0000005215177223 */ /* 0x041fe20000000010 */
[C---:B------:R-:W-:Y:S01]  /*7b80*/  FFMA R78, R21.reuse, R78, R9 ;  /* 0x0000004e154e7223 */ /* 0x040fe20000000009 */
[C---:B------:R-:W-:Y:S01]  /*7b90*/  FFMA R74, R21.reuse, R74, R13 ;  /* 0x0000004a154a7223 */ /* 0x040fe2000000000d */
[----:B------:R-:W0:Y:S01]  /*7ba0*/  LDS R9, [R3+UR4+-0x240] ;  /* 0xfffdc00403097984 */ /* 0x000e220008000800 */
[C---:B-1----:R-:W-:Y:S01]  /*7bb0*/  FFMA R8, R4.reuse, R99, R23 ;  /* 0x0000006304087223 */ /* 0x042fe20000000017 */
[----:B------:R-:W-:Y:S01]  /*7bc0*/  FFMA R70, R21, R70, R17 ;  /* 0x0000004615467223 */ /* 0x000fe20000000011 */
[C---:B------:R-:W-:Y:S01]  /*7bd0*/  FFMA R95, R4.reuse, R95, R78 ;  /* 0x0000005f045f7223 */ /* 0x040fe2000000004e */
[----:B------:R1:W3:Y:S01]  /*7be0*/  LDS.128 R96, [R2+0x1280] ;  /* 0x0012800002607984 */ /* 0x0002e20000000c00 */
[C---:B------:R-:W-:Y:S01]  /*7bf0*/  FFMA R91, R4.reuse, R91, R74 ;  /* 0x0000005b045b7223 */ /* 0x040fe2000000004a */
[----:B------:R-:W-:Y:S01]  /*7c00*/  FFMA R87, R4, R87, R70 ;  /* 0x0000005704577223 */ /* 0x000fe20000000046 */
[C---:B------:R-:W-:Y:S01]  /*7c10*/  FFMA R108, R5.reuse, R108, R8 ;  /* 0x0000006c056c7223 */ /* 0x040fe20000000008 */
[----:B------:R-:W4:Y:S01]  /*7c20*/  LDS R4, [R3+UR4+-0xfc] ;  /* 0xffff040403047984 */ /* 0x000f220008000800 */
[C---:B------:R-:W-:Y:S01]  /*7c30*/  FFMA R95, R5.reuse, R104, R95 ;  /* 0x00000068055f7223 */ /* 0x040fe2000000005f */
[----:B--2---:R-:W-:-:S02]  /*7c40*/  FFMA R91, R5, R100, R91 ;  /* 0x00000064055b7223 */ /* 0x004fc4000000005b */
[----:B------:R-:W2:Y:S01]  /*7c50*/  LDS R13, [R3+UR4+0x48] ;  /* 0x00004804030d7984 */ /* 0x000ea20008000800 */
[----:B-1----:R-:W-:-:S03]  /*7c60*/  IADD3 R2, PT, PT, R2, 0x90, RZ ;  /* 0x0000009002027810 */ /* 0x002fc60007ffe0ff */
[----:B------:R-:W1:Y:S04]  /*7c70*/  LDS R8, [R3+UR4+0x18c] ;  /* 0x00018c0403087984 */ /* 0x000e680008000800 */
[----:B------:R-:W-:Y:S04]  /*7c80*/  LDS R17, [R3+UR4+0x190] ;  /* 0x0001900403117984 */ /* 0x000fe80008000800 */
[----:B------:R-:W-:Y:S01]  /*7c90*/  LDS R21, [R3+UR4+-0x238] ;  /* 0xfffdc80403157984 */ /* 0x000fe20008000800 */
[C---:B0-----:R-:W-:Y:S01]  /*7ca0*/  FFMA R23, R9.reuse, R6, R108 ;  /* 0x0000000609177223 */ /* 0x041fe2000000006c */
[----:B------:R-:W-:-:S02]  /*7cb0*/  FFMA R16, R9, R10, R95 ;  /* 0x0000000a09107223 */ /* 0x000fc4000000005f */
[----:B------:R-:W-:Y:S01]  /*7cc0*/  LDS R6, [R3+UR4+0x4c] ;  /* 0x00004c0403067984 */ /* 0x000fe20008000800 */
[----:B------:R-:W-:Y:S01]  /*7cd0*/  FFMA R22, R9, R14, R91 ;  /* 0x0000000e09167223 */ /* 0x000fe2000000005b */
[----:B---3--:R-:W-:Y:S02]  /*7ce0*/  FFMA R87, R5, R96, R87 ;  /* 0x0000006005577223 */ /* 0x008fe40000000057 */
[----:B------:R-:W0:Y:S02]  /*7cf0*/  LDS R5, [R3+UR4+-0xf8] ;  /* 0xffff080403057984 */ /* 0x000e240008000800 */
[----:B------:R-:W-:Y:S01]  /*7d00*/  FFMA R18, R9, R18, R87 ;  /* 0x0000001209127223 */ /* 0x000fe20000000057 */
[C---:B----4-:R-:W-:Y:S01]  /*7d10*/  FFMA R26, R4.reuse, R83, R23 ;  /* 0x00000053041a7223 */ /* 0x050fe20000000017 */
[----:B------:R-:W3:Y:S01]  /*7d20*/  LDS R10, [R3+UR4+-0xf4] ;  /* 0xffff0c04030a7984 */ /* 0x000ee20008000800 */
[C---:B------:R-:W-:Y:S01]  /*7d30*/  FFMA R79, R4.reuse, R79, R16 ;  /* 0x0000004f044f7223 */ /* 0x040fe20000000010 */
[C---:B------:R-:W-:Y:S01]  /*7d40*/  FFMA R75, R4.reuse, R75, R22 ;  /* 0x0000004b044b7223 */ /* 0x040fe20000000016 */
[----:B------:R-:W-:Y:S01]  /*7d50*/  FFMA R71, R4, R71, R18 ;  /* 0x0000004704477223 */ /* 0x000fe20000000012 */
[----:B------:R-:W4:Y:S01]  /*7d60*/  LDS R9, [R3+UR4+0x50] ;  /* 0x0000500403097984 */ /* 0x000f220008000800 */
[C---:B--2---:R-:W-:Y:S01]  /*7d70*/  FFMA R23, R13.reuse, R36, R26 ;  /* 0x000000240d177223 */ /* 0x044fe2000000001a */
[C---:B------:R-:W-:Y:S01]  /*7d80*/  FFMA R40, R13.reuse, R40, R79 ;  /* 0x000000280d287223 */ /* 0x040fe2000000004f */
[C---:B------:R-:W-:Y:S01]  /*7d90*/  FFMA R64, R13.reuse, R64, R75 ;  /* 0x000000400d407223 */ /* 0x040fe2000000004b */
[----:B------:R-:W2:Y:S01]  /*7da0*/  LDS R14, [R3+UR4+0x194] ;  /* 0x00019404030e7984 */ /* 0x000ea20008000800 */
[----:B------:R-:W-:Y:S01]  /*7db0*/  FFMA R60, R13, R60, R71 ;  /* 0x0000003c0d3c7223 */ /* 0x000fe20000000047 */
[C---:B-1----:R-:W-:Y:S01]  /*7dc0*/  FFMA R23, R8.reuse, R109, R23 ;  /* 0x0000006d08177223 */ /* 0x042fe20000000017 */
[C---:B------:R-:W-:Y:S01]  /*7dd0*/  FFMA R40, R8.reuse, R105, R40 ;  /* 0x0000006908287223 */ /* 0x040fe20000000028 */
[C---:B------:R-:W-:Y:S01]  /*7de0*/  FFMA R64, R8.reuse, R101, R64 ;  /* 0x0000006508407223 */ /* 0x040fe20000000040 */
[----:B------:R-:W-:Y:S01]  /*7df0*/  FFMA R60, R8, R97, R60 ;  /* 0x00000061083c7223 */ /* 0x000fe2000000003c */
[C---:B------:R-:W-:Y:S01]  /*7e00*/  FFMA R4, R12.reuse, R7, R23 ;  /* 0x000000070c047223 */ /* 0x040fe20000000017 */
[C---:B------:R-:W-:Y:S01]  /*7e10*/  FFMA R11, R12.reuse, R11, R40 ;  /* 0x0000000b0c0b7223 */ /* 0x040fe20000000028 */
[C---:B------:R-:W-:Y:S01]  /*7e20*/  FFMA R15, R12.reuse, R15, R64 ;  /* 0x0000000f0c0f7223 */ /* 0x040fe20000000040 */
[----:B------:R-:W-:Y:S01]  /*7e30*/  FFMA R19, R12, R19, R60 ;  /* 0x000000130c137223 */ /* 0x000fe2000000003c */
[----:B------:R-:W-:-:S04]  /*7e40*/  UIADD3 UR4, UPT, UPT, UR4, 0x510, URZ ;  /* 0x0000051004047890 */ /* 0x000fc8000fffe0ff */
[----:B------:R-:W-:Y:S01]  /*7e50*/  UISETP.NE.AND UP0, UPT, UR4, 0x5388, UPT ;  /* 0x000053880400788c */ /* 0x000fe2000bf05270 */
[C---:B0-----:R-:W-:Y:S01]  /*7e60*/  FFMA R7, R5.reuse, R56, R4 ;  /* 0x0000003805077223 */ /* 0x041fe20000000004 */
[C---:B------:R-:W-:Y:S01]  /*7e70*/  FFMA R52, R5.reuse, R52, R11 ;  /* 0x0000003405347223 */ /* 0x040fe2000000000b */
[C---:B------:R-:W-:Y:S01]  /*7e80*/  FFMA R48, R5.reuse, R48, R15 ;  /* 0x0000003005307223 */ /* 0x040fe2000000000f */
[----:B------:R-:W-:Y:S01]  /*7e90*/  FFMA R44, R5, R44, R19 ;  /* 0x0000002c052c7223 */ /* 0x000fe20000000013 */
[C---:B------:R-:W-:Y:S01]  /*7ea0*/  FFMA R4, R6.reuse, R37, R7 ;  /* 0x0000002506047223 */ /* 0x040fe20000000007 */
        /* <DEDUP_REMOVED lines=11> */
[C---:B---3--:R-:W-:Y:S01]  /*7f60*/  FFMA R4, R10.reuse, R57, R5 ;  /* 0x000000390a047223 */ /* 0x048fe20000000005 */
[C---:B------:R-:W-:Y:S01]  /*7f70*/  FFMA R53, R10.reuse, R53, R28 ;  /* 0x000000350a357223 */ /* 0x040fe2000000001c */
[C---:B------:R-:W-:Y:S01]  /*7f80*/  FFMA R49, R10.reuse, R49, R24 ;  /* 0x000000310a317223 */ /* 0x040fe20000000018 */
[----:B------:R-:W-:Y:S01]  /*7f90*/  FFMA R45, R10, R45, R20 ;  /* 0x0000002d0a2d7223 */ /* 0x000fe20000000014 */
[C---:B----4-:R-:W-:Y:S01]  /*7fa0*/  FFMA R5, R9.reuse, R38, R4 ;  /* 0x0000002609057223 */ /* 0x050fe20000000004 */
[C---:B------:R-:W-:Y:S01]  /*7fb0*/  FFMA R42, R9.reuse, R42, R53 ;  /* 0x0000002a092a7223 */ /* 0x040fe20000000035 */
[C---:B------:R-:W-:Y:S01]  /*7fc0*/  FFMA R66, R9.reuse, R66, R49 ;  /* 0x0000004209427223 */ /* 0x040fe20000000031 */
[----:B------:R-:W-:Y:S01]  /*7fd0*/  FFMA R62, R9, R62, R45 ;  /* 0x0000003e093e7223 */ /* 0x000fe2000000002d */
[C---:B--2---:R-:W-:Y:S01]  /*7fe0*/  FFMA R111, R14.reuse, R111, R5 ;  /* 0x0000006f0e6f7223 */ /* 0x044fe20000000005 */
[C---:B------:R-:W-:Y:S01]  /*7ff0*/  FFMA R107, R14.reuse, R107, R42 ;  /* 0x0000006b0e6b7223 */ /* 0x040fe2000000002a */
[C---:B------:R-:W-:Y:S01]  /*8000*/  FFMA R103, R14.reuse, R103, R66 ;  /* 0x000000670e677223 */ /* 0x040fe20000000042 */
[----:B------:R-:W-:Y:S01]  /*8010*/  FFMA R99, R14, R99, R62 ;  /* 0x000000630e637223 */ /* 0x000fe2000000003e */
[----:B------:R-:W-:Y:S06]  /*8020*/  BRA.U UP0, `(.L_x_143) ;  /* 0xfffffff100907547 */ /* 0x000fec000b83ffff */
[----:B------:R-:W0:Y:S01]  /*8030*/  S2R R5, SR_TID.X ;  /* 0x0000000000057919 */ /* 0x000e220000002100 */
[----:B------:R-:W1:Y:S01]  /*8040*/  LDC.64 R2, c[0x0][0x390] ;  /* 0x0000e400ff027b82 */ /* 0x000e620000000a00 */
[----:B------:R-:W0:Y:S01]  /*8050*/  S2R R4, SR_TID.Z ;  /* 0x0000000000047919 */ /* 0x000e220000002300 */
[----:B------:R-:W2:Y:S01]  /*8060*/  S2R R6, SR_TID.Y ;  /* 0x0000000000067919 */ /* 0x000ea20000002200 */
[----:B0-----:R-:W-:-:S04]  /*8070*/  IMAD R5, R4, 0x31, R5 ;  /* 0x0000003104057824 */ /* 0x001fc800078e0205 */
[----:B------:R-:W-:-:S04]  /*8080*/  IMAD R5, R0, 0x188, R5 ;  /* 0x0000018800057824 */ /* 0x000fc800078e0205 */
[----:B--2---:R-:W-:-:S04]  /*8090*/  IMAD R5, R6, 0x7, R5 ;  /* 0x0000000706057824 */ /* 0x004fc800078e0205 */
[----:B-1----:R-:W-:-:S05]  /*80a0*/  IMAD.WIDE.U32 R2, R5, 0x4, R2 ;  /* 0x0000000405027825 */ /* 0x002fca00078e0002 */
[----:B------:R-:W-:Y:S04]  /*80b0*/  STG.E desc[UR6][R2.64], R111 ;  /* 0x0000006f02007986 */ /* 0x000fe8000c101906 */
[----:B------:R-:W-:Y:S04]  /*80c0*/  STG.E desc[UR6][R2.64+0x188], R107 ;  /* 0x0001886b02007986 */ /* 0x000fe8000c101906 */
[----:B------:R-:W-:Y:S04]  /*80d0*/  STG.E desc[UR6][R2.64+0x310], R103 ;  /* 0x0003106702007986 */ /* 0x000fe8000c101906 */
[----:B------:R-:W-:Y:S01]  /*80e0*/  STG.E desc[UR6][R2.64+0x498], R99 ;  /* 0x0004986302007986 */ /* 0x000fe2000c101906 */
[----:B------:R-:W-:Y:S05]  /*80f0*/  EXIT ;  /* 0x000000000000794d */ /* 0x000fea0003800000 */
.L_x_144:
        /* <DEDUP_REMOVED lines=16> */
.L_x_147:


//--------------------- .nv.shared._Z6conv2dPfPKfS_ --------------------------
	.section	.nv.shared._Z6conv2dPfPKfS_,"aw",@nobits
	.sectionflags	@""
	.align	4
.nv.shared._Z6conv2dPfPKfS_:
	.zero		1584


//--------------------- .nv.shared.reserved.0     --------------------------
	.section	.nv.shared.reserved.0,"aw",@nobits
	.weak		__nv_reservedSMEM_offset_0_alias
	.size		__nv_reservedSMEM_offset_0_alias, 0, 64
	.other		__nv_reservedSMEM_offset_0_alias,@"STO_CUDA_RESERVED_SHARED STV_DEFAULT"
__nv_reservedSMEM_offset_0_alias:
	.zero		0
	.zero		64


//--------------------- .nv.shared.default_function_kernel0 --------------------------
	.section	.nv.shared.default_function_kernel0,"aw",@nobits
	.sectionflags	@""
	.align	4
.nv.shared.default_function_kernel0:
	.zero		40192


//--------------------- .nv.constant0._Z6conv2dPfPKfS_ --------------------------
	.section	.nv.constant0._Z6conv2dPfPKfS_,"a",@progbits
	.sectionflags	@""
	.align	4
.nv.constant0._Z6conv2dPfPKfS_:
	.zero		920


//--------------------- .nv.constant0._Z9transformPfS_ --------------------------
	.section	.nv.constant0._Z9transformPfS_,"a",@progbits
	.sectionflags	@""
	.align	4
.nv.constant0._Z9transformPfS_:
	.zero		912


//--------------------- .nv.constant0.default_function_kernel0 --------------------------
	.section	.nv.constant0.default_function_kernel0,"a",@progbits
	.sectionflags	@""
	.align	4
.nv.constant0.default_function_kernel0:
	.zero		920


//--------------------- SYMBOLS --------------------------

	.type		.nv.reservedSmem.offset0,@object
	.size		.nv.reservedSmem.offset0,0x4
	.type		.nv.reservedSmem.cap,@object
	.size		.nv.reservedSmem.cap,0x4
